//
// Generated by NVIDIA NVVM Compiler
//
// Compiler Build ID: CL-36424714
// Cuda compilation tools, release 13.0, V13.0.88
// Based on NVVM 20.0.0
//

.version 9.0
.target sm_100
.address_size 64

	// .globl	_Z13kernel_vertexiPKiS0_PfS1_

.visible .entry _Z13kernel_vertexiPKiS0_PfS1_(
	.param .u32 _Z13kernel_vertexiPKiS0_PfS1__param_0,
	.param .u64 .ptr .align 1 _Z13kernel_vertexiPKiS0_PfS1__param_1,
	.param .u64 .ptr .align 1 _Z13kernel_vertexiPKiS0_PfS1__param_2,
	.param .u64 .ptr .align 1 _Z13kernel_vertexiPKiS0_PfS1__param_3,
	.param .u64 .ptr .align 1 _Z13kernel_vertexiPKiS0_PfS1__param_4
)
{
	.reg .pred 	%p<14>;
	.reg .b32 	%r<201>;
	.reg .b32 	%f<68>;
	.reg .b64 	%rd<139>;

	ld.param.u32 	%r24, [_Z13kernel_vertexiPKiS0_PfS1__param_0];
	ld.param.u64 	%rd7, [_Z13kernel_vertexiPKiS0_PfS1__param_1];
	ld.param.u64 	%rd9, [_Z13kernel_vertexiPKiS0_PfS1__param_2];
	ld.param.u64 	%rd10, [_Z13kernel_vertexiPKiS0_PfS1__param_3];
	ld.param.u64 	%rd8, [_Z13kernel_vertexiPKiS0_PfS1__param_4];
	cvta.to.global.u64 	%rd1, %rd10;
	cvta.to.global.u64 	%rd2, %rd9;
	mov.u32 	%r25, %ntid.x;
	mov.u32 	%r26, %nctaid.x;
	mul.lo.s32 	%r1, %r25, %r26;
	mov.u32 	%r27, %tid.x;
	and.b32  	%r2, %r27, 31;
	mov.u32 	%r28, %ctaid.x;
	mul.lo.s32 	%r29, %r28, %r25;
	shr.u32 	%r30, %r29, 5;
	shr.u32 	%r31, %r27, 5;
	add.s32 	%r195, %r30, %r31;
	setp.ge.s32 	%p1, %r195, %r24;
	@%p1 bra 	$L__BB0_19;
	shr.u32 	%r4, %r1, 5;
	cvta.to.global.u64 	%rd3, %rd7;
	cvta.to.global.u64 	%rd4, %rd8;
$L__BB0_2:
	mul.wide.u32 	%rd11, %r195, 4;
	add.s64 	%rd5, %rd3, %rd11;
	ld.global.u32 	%r32, [%rd5+4];
	ld.global.u32 	%r33, [%rd5];
	sub.s32 	%r6, %r32, %r33;
	setp.ge.s32 	%p2, %r2, %r6;
	@%p2 bra 	$L__BB0_18;
	shr.u32 	%r35, %r6, 5;
	add.s64 	%rd6, %rd4, %rd11;
	rem.u32 	%r7, %r2, %r6;
	add.s32 	%r8, %r35, 1;
	setp.lt.u32 	%p3, %r6, 480;
	mov.b32 	%r199, 0;
	@%p3 bra 	$L__BB0_6;
	and.b32  	%r37, %r8, 134217712;
	neg.s32 	%r196, %r37;
	mov.b32 	%r197, 0;
$L__BB0_5:
	.pragma "nounroll";
	and.b32  	%r199, %r8, 134217712;
	ld.global.u32 	%r38, [%rd5];
	shl.b32 	%r39, %r197, 5;
	add.s32 	%r40, %r38, %r39;
	add.s32 	%r41, %r40, %r7;
	mul.wide.s32 	%rd13, %r41, 4;
	add.s64 	%rd14, %rd2, %rd13;
	ld.global.u32 	%r42, [%rd14];
	mul.wide.s32 	%rd15, %r42, 4;
	add.s64 	%rd16, %rd1, %rd15;
	ld.global.f32 	%f1, [%rd16];
	atom.global.add.f32 	%f2, [%rd6], %f1;
	ld.global.u32 	%r43, [%rd5];
	add.s32 	%r44, %r39, %r43;
	add.s32 	%r45, %r44, %r7;
	add.s32 	%r46, %r45, 32;
	mul.wide.s32 	%rd17, %r46, 4;
	add.s64 	%rd18, %rd2, %rd17;
	ld.global.u32 	%r47, [%rd18];
	mul.wide.s32 	%rd19, %r47, 4;
	add.s64 	%rd20, %rd1, %rd19;
	ld.global.f32 	%f3, [%rd20];
	atom.global.add.f32 	%f4, [%rd6], %f3;
	ld.global.u32 	%r48, [%rd5];
	add.s32 	%r49, %r39, %r48;
	add.s32 	%r50, %r49, %r7;
	add.s32 	%r51, %r50, 64;
	mul.wide.s32 	%rd21, %r51, 4;
	add.s64 	%rd22, %rd2, %rd21;
	ld.global.u32 	%r52, [%rd22];
	mul.wide.s32 	%rd23, %r52, 4;
	add.s64 	%rd24, %rd1, %rd23;
	ld.global.f32 	%f5, [%rd24];
	atom.global.add.f32 	%f6, [%rd6], %f5;
	ld.global.u32 	%r53, [%rd5];
	add.s32 	%r54, %r39, %r53;
	add.s32 	%r55, %r54, %r7;
	add.s32 	%r56, %r55, 96;
	mul.wide.s32 	%rd25, %r56, 4;
	add.s64 	%rd26, %rd2, %rd25;
	ld.global.u32 	%r57, [%rd26];
	mul.wide.s32 	%rd27, %r57, 4;
	add.s64 	%rd28, %rd1, %rd27;
	ld.global.f32 	%f7, [%rd28];
	atom.global.add.f32 	%f8, [%rd6], %f7;
	ld.global.u32 	%r58, [%rd5];
	add.s32 	%r59, %r39, %r58;
	add.s32 	%r60, %r59, %r7;
	add.s32 	%r61, %r60, 128;
	mul.wide.s32 	%rd29, %r61, 4;
	add.s64 	%rd30, %rd2, %rd29;
	ld.global.u32 	%r62, [%rd30];
	mul.wide.s32 	%rd31, %r62, 4;
	add.s64 	%rd32, %rd1, %rd31;
	ld.global.f32 	%f9, [%rd32];
	atom.global.add.f32 	%f10, [%rd6], %f9;
	ld.global.u32 	%r63, [%rd5];
	add.s32 	%r64, %r39, %r63;
	add.s32 	%r65, %r64, %r7;
	add.s32 	%r66, %r65, 160;
	mul.wide.s32 	%rd33, %r66, 4;
	add.s64 	%rd34, %rd2, %rd33;
	ld.global.u32 	%r67, [%rd34];
	mul.wide.s32 	%rd35, %r67, 4;
	add.s64 	%rd36, %rd1, %rd35;
	ld.global.f32 	%f11, [%rd36];
	atom.global.add.f32 	%f12, [%rd6], %f11;
	ld.global.u32 	%r68, [%rd5];
	add.s32 	%r69, %r39, %r68;
	add.s32 	%r70, %r69, %r7;
	add.s32 	%r71, %r70, 192;
	mul.wide.s32 	%rd37, %r71, 4;
	add.s64 	%rd38, %rd2, %rd37;
	ld.global.u32 	%r72, [%rd38];
	mul.wide.s32 	%rd39, %r72, 4;
	add.s64 	%rd40, %rd1, %rd39;
	ld.global.f32 	%f13, [%rd40];
	atom.global.add.f32 	%f14, [%rd6], %f13;
	ld.global.u32 	%r73, [%rd5];
	add.s32 	%r74, %r39, %r73;
	add.s32 	%r75, %r74, %r7;
	add.s32 	%r76, %r75, 224;
	mul.wide.s32 	%rd41, %r76, 4;
	add.s64 	%rd42, %rd2, %rd41;
	ld.global.u32 	%r77, [%rd42];
	mul.wide.s32 	%rd43, %r77, 4;
	add.s64 	%rd44, %rd1, %rd43;
	ld.global.f32 	%f15, [%rd44];
	atom.global.add.f32 	%f16, [%rd6], %f15;
	ld.global.u32 	%r78, [%rd5];
	add.s32 	%r79, %r39, %r78;
	add.s32 	%r80, %r79, %r7;
	add.s32 	%r81, %r80, 256;
	mul.wide.s32 	%rd45, %r81, 4;
	add.s64 	%rd46, %rd2, %rd45;
	ld.global.u32 	%r82, [%rd46];
	mul.wide.s32 	%rd47, %r82, 4;
	add.s64 	%rd48, %rd1, %rd47;
	ld.global.f32 	%f17, [%rd48];
	atom.global.add.f32 	%f18, [%rd6], %f17;
	ld.global.u32 	%r83, [%rd5];
	add.s32 	%r84, %r39, %r83;
	add.s32 	%r85, %r84, %r7;
	add.s32 	%r86, %r85, 288;
	mul.wide.s32 	%rd49, %r86, 4;
	add.s64 	%rd50, %rd2, %rd49;
	ld.global.u32 	%r87, [%rd50];
	mul.wide.s32 	%rd51, %r87, 4;
	add.s64 	%rd52, %rd1, %rd51;
	ld.global.f32 	%f19, [%rd52];
	atom.global.add.f32 	%f20, [%rd6], %f19;
	ld.global.u32 	%r88, [%rd5];
	add.s32 	%r89, %r39, %r88;
	add.s32 	%r90, %r89, %r7;
	add.s32 	%r91, %r90, 320;
	mul.wide.s32 	%rd53, %r91, 4;
	add.s64 	%rd54, %rd2, %rd53;
	ld.global.u32 	%r92, [%rd54];
	mul.wide.s32 	%rd55, %r92, 4;
	add.s64 	%rd56, %rd1, %rd55;
	ld.global.f32 	%f21, [%rd56];
	atom.global.add.f32 	%f22, [%rd6], %f21;
	ld.global.u32 	%r93, [%rd5];
	add.s32 	%r94, %r39, %r93;
	add.s32 	%r95, %r94, %r7;
	add.s32 	%r96, %r95, 352;
	mul.wide.s32 	%rd57, %r96, 4;
	add.s64 	%rd58, %rd2, %rd57;
	ld.global.u32 	%r97, [%rd58];
	mul.wide.s32 	%rd59, %r97, 4;
	add.s64 	%rd60, %rd1, %rd59;
	ld.global.f32 	%f23, [%rd60];
	atom.global.add.f32 	%f24, [%rd6], %f23;
	ld.global.u32 	%r98, [%rd5];
	add.s32 	%r99, %r39, %r98;
	add.s32 	%r100, %r99, %r7;
	add.s32 	%r101, %r100, 384;
	mul.wide.s32 	%rd61, %r101, 4;
	add.s64 	%rd62, %rd2, %rd61;
	ld.global.u32 	%r102, [%rd62];
	mul.wide.s32 	%rd63, %r102, 4;
	add.s64 	%rd64, %rd1, %rd63;
	ld.global.f32 	%f25, [%rd64];
	atom.global.add.f32 	%f26, [%rd6], %f25;
	ld.global.u32 	%r103, [%rd5];
	add.s32 	%r104, %r39, %r103;
	add.s32 	%r105, %r104, %r7;
	add.s32 	%r106, %r105, 416;
	mul.wide.s32 	%rd65, %r106, 4;
	add.s64 	%rd66, %rd2, %rd65;
	ld.global.u32 	%r107, [%rd66];
	mul.wide.s32 	%rd67, %r107, 4;
	add.s64 	%rd68, %rd1, %rd67;
	ld.global.f32 	%f27, [%rd68];
	atom.global.add.f32 	%f28, [%rd6], %f27;
	ld.global.u32 	%r108, [%rd5];
	add.s32 	%r109, %r39, %r108;
	add.s32 	%r110, %r109, %r7;
	add.s32 	%r111, %r110, 448;
	mul.wide.s32 	%rd69, %r111, 4;
	add.s64 	%rd70, %rd2, %rd69;
	ld.global.u32 	%r112, [%rd70];
	mul.wide.s32 	%rd71, %r112, 4;
	add.s64 	%rd72, %rd1, %rd71;
	ld.global.f32 	%f29, [%rd72];
	atom.global.add.f32 	%f30, [%rd6], %f29;
	ld.global.u32 	%r113, [%rd5];
	add.s32 	%r114, %r39, %r113;
	add.s32 	%r115, %r114, %r7;
	add.s32 	%r116, %r115, 480;
	mul.wide.s32 	%rd73, %r116, 4;
	add.s64 	%rd74, %rd2, %rd73;
	ld.global.u32 	%r117, [%rd74];
	mul.wide.s32 	%rd75, %r117, 4;
	add.s64 	%rd76, %rd1, %rd75;
	ld.global.f32 	%f31, [%rd76];
	atom.global.add.f32 	%f32, [%rd6], %f31;
	add.s32 	%r197, %r197, 16;
	add.s32 	%r196, %r196, 16;
	setp.ne.s32 	%p4, %r196, 0;
	@%p4 bra 	$L__BB0_5;
$L__BB0_6:
	and.b32  	%r16, %r8, 15;
	setp.eq.s32 	%p5, %r16, 0;
	@%p5 bra 	$L__BB0_16;
	and.b32  	%r17, %r8, 7;
	setp.lt.u32 	%p6, %r16, 8;
	@%p6 bra 	$L__BB0_9;
	ld.global.u32 	%r118, [%rd5];
	shl.b32 	%r119, %r199, 5;
	add.s32 	%r120, %r118, %r119;
	add.s32 	%r121, %r120, %r7;
	mul.wide.s32 	%rd77, %r121, 4;
	add.s64 	%rd78, %rd2, %rd77;
	ld.global.u32 	%r122, [%rd78];
	mul.wide.s32 	%rd79, %r122, 4;
	add.s64 	%rd80, %rd1, %rd79;
	ld.global.f32 	%f33, [%rd80];
	atom.global.add.f32 	%f34, [%rd6], %f33;
	ld.global.u32 	%r123, [%rd5];
	add.s32 	%r124, %r119, %r123;
	add.s32 	%r125, %r124, %r7;
	add.s32 	%r126, %r125, 32;
	mul.wide.s32 	%rd81, %r126, 4;
	add.s64 	%rd82, %rd2, %rd81;
	ld.global.u32 	%r127, [%rd82];
	mul.wide.s32 	%rd83, %r127, 4;
	add.s64 	%rd84, %rd1, %rd83;
	ld.global.f32 	%f35, [%rd84];
	atom.global.add.f32 	%f36, [%rd6], %f35;
	ld.global.u32 	%r128, [%rd5];
	add.s32 	%r129, %r119, %r128;
	add.s32 	%r130, %r129, %r7;
	add.s32 	%r131, %r130, 64;
	mul.wide.s32 	%rd85, %r131, 4;
	add.s64 	%rd86, %rd2, %rd85;
	ld.global.u32 	%r132, [%rd86];
	mul.wide.s32 	%rd87, %r132, 4;
	add.s64 	%rd88, %rd1, %rd87;
	ld.global.f32 	%f37, [%rd88];
	atom.global.add.f32 	%f38, [%rd6], %f37;
	ld.global.u32 	%r133, [%rd5];
	add.s32 	%r134, %r119, %r133;
	add.s32 	%r135, %r134, %r7;
	add.s32 	%r136, %r135, 96;
	mul.wide.s32 	%rd89, %r136, 4;
	add.s64 	%rd90, %rd2, %rd89;
	ld.global.u32 	%r137, [%rd90];
	mul.wide.s32 	%rd91, %r137, 4;
	add.s64 	%rd92, %rd1, %rd91;
	ld.global.f32 	%f39, [%rd92];
	atom.global.add.f32 	%f40, [%rd6], %f39;
	ld.global.u32 	%r138, [%rd5];
	add.s32 	%r139, %r119, %r138;
	add.s32 	%r140, %r139, %r7;
	add.s32 	%r141, %r140, 128;
	mul.wide.s32 	%rd93, %r141, 4;
	add.s64 	%rd94, %rd2, %rd93;
	ld.global.u32 	%r142, [%rd94];
	mul.wide.s32 	%rd95, %r142, 4;
	add.s64 	%rd96, %rd1, %rd95;
	ld.global.f32 	%f41, [%rd96];
	atom.global.add.f32 	%f42, [%rd6], %f41;
	ld.global.u32 	%r143, [%rd5];
	add.s32 	%r144, %r119, %r143;
	add.s32 	%r145, %r144, %r7;
	add.s32 	%r146, %r145, 160;
	mul.wide.s32 	%rd97, %r146, 4;
	add.s64 	%rd98, %rd2, %rd97;
	ld.global.u32 	%r147, [%rd98];
	mul.wide.s32 	%rd99, %r147, 4;
	add.s64 	%rd100, %rd1, %rd99;
	ld.global.f32 	%f43, [%rd100];
	atom.global.add.f32 	%f44, [%rd6], %f43;
	ld.global.u32 	%r148, [%rd5];
	add.s32 	%r149, %r119, %r148;
	add.s32 	%r150, %r149, %r7;
	add.s32 	%r151, %r150, 192;
	mul.wide.s32 	%rd101, %r151, 4;
	add.s64 	%rd102, %rd2, %rd101;
	ld.global.u32 	%r152, [%rd102];
	mul.wide.s32 	%rd103, %r152, 4;
	add.s64 	%rd104, %rd1, %rd103;
	ld.global.f32 	%f45, [%rd104];
	atom.global.add.f32 	%f46, [%rd6], %f45;
	ld.global.u32 	%r153, [%rd5];
	add.s32 	%r154, %r119, %r153;
	add.s32 	%r155, %r154, %r7;
	add.s32 	%r156, %r155, 224;
	mul.wide.s32 	%rd105, %r156, 4;
	add.s64 	%rd106, %rd2, %rd105;
	ld.global.u32 	%r157, [%rd106];
	mul.wide.s32 	%rd107, %r157, 4;
	add.s64 	%rd108, %rd1, %rd107;
	ld.global.f32 	%f47, [%rd108];
	atom.global.add.f32 	%f48, [%rd6], %f47;
	add.s32 	%r199, %r199, 8;
$L__BB0_9:
	setp.eq.s32 	%p7, %r17, 0;
	@%p7 bra 	$L__BB0_16;
	and.b32  	%r20, %r8, 3;
	setp.lt.u32 	%p8, %r17, 4;
	@%p8 bra 	$L__BB0_12;
	ld.global.u32 	%r158, [%rd5];
	shl.b32 	%r159, %r199, 5;
	add.s32 	%r160, %r158, %r159;
	add.s32 	%r161, %r160, %r7;
	mul.wide.s32 	%rd109, %r161, 4;
	add.s64 	%rd110, %rd2, %rd109;
	ld.global.u32 	%r162, [%rd110];
	mul.wide.s32 	%rd111, %r162, 4;
	add.s64 	%rd112, %rd1, %rd111;
	ld.global.f32 	%f49, [%rd112];
	atom.global.add.f32 	%f50, [%rd6], %f49;
	ld.global.u32 	%r163, [%rd5];
	add.s32 	%r164, %r159, %r163;
	add.s32 	%r165, %r164, %r7;
	add.s32 	%r166, %r165, 32;
	mul.wide.s32 	%rd113, %r166, 4;
	add.s64 	%rd114, %rd2, %rd113;
	ld.global.u32 	%r167, [%rd114];
	mul.wide.s32 	%rd115, %r167, 4;
	add.s64 	%rd116, %rd1, %rd115;
	ld.global.f32 	%f51, [%rd116];
	atom.global.add.f32 	%f52, [%rd6], %f51;
	ld.global.u32 	%r168, [%rd5];
	add.s32 	%r169, %r159, %r168;
	add.s32 	%r170, %r169, %r7;
	add.s32 	%r171, %r170, 64;
	mul.wide.s32 	%rd117, %r171, 4;
	add.s64 	%rd118, %rd2, %rd117;
	ld.global.u32 	%r172, [%rd118];
	mul.wide.s32 	%rd119, %r172, 4;
	add.s64 	%rd120, %rd1, %rd119;
	ld.global.f32 	%f53, [%rd120];
	atom.global.add.f32 	%f54, [%rd6], %f53;
	ld.global.u32 	%r173, [%rd5];
	add.s32 	%r174, %r159, %r173;
	add.s32 	%r175, %r174, %r7;
	add.s32 	%r176, %r175, 96;
	mul.wide.s32 	%rd121, %r176, 4;
	add.s64 	%rd122, %rd2, %rd121;
	ld.global.u32 	%r177, [%rd122];
	mul.wide.s32 	%rd123, %r177, 4;
	add.s64 	%rd124, %rd1, %rd123;
	ld.global.f32 	%f55, [%rd124];
	atom.global.add.f32 	%f56, [%rd6], %f55;
	add.s32 	%r199, %r199, 4;
$L__BB0_12:
	setp.eq.s32 	%p9, %r20, 0;
	@%p9 bra 	$L__BB0_16;
	ld.global.u32 	%r178, [%rd5];
	shl.b32 	%r179, %r199, 5;
	add.s32 	%r180, %r178, %r179;
	add.s32 	%r181, %r180, %r7;
	mul.wide.s32 	%rd125, %r181, 4;
	add.s64 	%rd126, %rd2, %rd125;
	ld.global.u32 	%r182, [%rd126];
	mul.wide.s32 	%rd127, %r182, 4;
	add.s64 	%rd128, %rd1, %rd127;
	ld.global.f32 	%f57, [%rd128];
	atom.global.add.f32 	%f58, [%rd6], %f57;
	setp.eq.s32 	%p10, %r20, 1;
	@%p10 bra 	$L__BB0_16;
	ld.global.u32 	%r184, [%rd5];
	add.s32 	%r185, %r179, %r184;
	add.s32 	%r186, %r185, %r7;
	add.s32 	%r187, %r186, 32;
	mul.wide.s32 	%rd129, %r187, 4;
	add.s64 	%rd130, %rd2, %rd129;
	ld.global.u32 	%r188, [%rd130];
	mul.wide.s32 	%rd131, %r188, 4;
	add.s64 	%rd132, %rd1, %rd131;
	ld.global.f32 	%f59, [%rd132];
	atom.global.add.f32 	%f60, [%rd6], %f59;
	setp.eq.s32 	%p11, %r20, 2;
	@%p11 bra 	$L__BB0_16;
	ld.global.u32 	%r190, [%rd5];
	add.s32 	%r191, %r179, %r190;
	add.s32 	%r192, %r191, %r7;
	add.s32 	%r193, %r192, 64;
	mul.wide.s32 	%rd133, %r193, 4;
	add.s64 	%rd134, %rd2, %rd133;
	ld.global.u32 	%r194, [%rd134];
	mul.wide.s32 	%rd135, %r194, 4;
	add.s64 	%rd136, %rd1, %rd135;
	ld.global.f32 	%f61, [%rd136];
	atom.global.add.f32 	%f62, [%rd6], %f61;
$L__BB0_16:
	setp.ne.s32 	%p12, %r2, 0;
	@%p12 bra 	$L__BB0_18;
	ld.global.f32 	%f63, [%rd6];
	fma.rn.f32 	%f64, %f63, 0f3F59999A, 0f3F800000;
	add.f32 	%f65, %f64, 0fBF59999A;
	st.global.f32 	[%rd6], %f65;
	cvt.rn.f32.u32 	%f66, %r6;
	div.rn.f32 	%f67, %f65, %f66;
	mul.wide.u32 	%rd137, %r195, 4;
	add.s64 	%rd138, %rd1, %rd137;
	st.global.f32 	[%rd138], %f67;
$L__BB0_18:
	add.s32 	%r195, %r195, %r4;
	setp.lt.s32 	%p13, %r195, %r24;
	@%p13 bra 	$L__BB0_2;
$L__BB0_19:
	ret;

}


// ===== COMPILED SASS (sm_100) =====

	.target	sm_100

	.elftype	@"ET_EXEC"


//--------------------- .note.nv.tkinfo           --------------------------
	.section	.note.nv.tkinfo,"",@"SHT_NOTE"
	.sectionflags	@"SHF_NOTE_NV_TKINFO"
	.tkinfo
        /*0018*/ 	.word	0x00000002
        /*0030*/ 	.string	""
        /*0030*/ 	.string	"ptxas"
        /*0030*/ 	.string	"Cuda compilation tools, release 13.0, V13.0.88"
        /*0030*/ 	.string	"Build cuda_13.0.r13.0/compiler.36424714_0"
        /*0030*/ 	.string	"-arch sm_100 -m 64 "



//--------------------- .note.nv.cuinfo           --------------------------
	.section	.note.nv.cuinfo,"",@"SHT_NOTE"
	.sectionflags	@"SHF_NOTE_NV_CUINFO"
        /*0018*/ 	.short	0x0002
        /*001a*/ 	.short	0x0064
        /*001c*/ 	.short	0x0082
	.zero		2


//--------------------- .nv.info                  --------------------------
	.section	.nv.info,"",@"SHT_CUDA_INFO"
	.align	4


	//----- nvinfo : EIATTR_REGCOUNT
	.align		4
        /*0000*/ 	.byte	0x04, 0x2f
        /*0002*/ 	.short	(.L_1 - .L_0)
	.align		4
.L_0:
        /*0004*/ 	.word	index@(_Z13kernel_vertexiPKiS0_PfS1_)
        /*0008*/ 	.word	0x0000001c


	//----- nvinfo : EIATTR_FRAME_SIZE
	.align		4
.L_1:
        /*000c*/ 	.byte	0x04, 0x11
        /*000e*/ 	.short	(.L_3 - .L_2)
	.align		4
.L_2:
        /*0010*/ 	.word	index@($__internal_0_$__cuda_sm3x_div_rn_noftz_f32_slowpath)
        /*0014*/ 	.word	0x00000000


	//----- nvinfo : EIATTR_FRAME_SIZE
	.align		4
.L_3:
        /*0018*/ 	.byte	0x04, 0x11
        /*001a*/ 	.short	(.L_5 - .L_4)
	.align		4
.L_4:
        /*001c*/ 	.word	index@(_Z13kernel_vertexiPKiS0_PfS1_)
        /*0020*/ 	.word	0x00000000


	//----- nvinfo : EIATTR_MIN_STACK_SIZE
	.align		4
.L_5:
        /*0024*/ 	.byte	0x04, 0x12
        /*0026*/ 	.short	(.L_7 - .L_6)
	.align		4
.L_6:
        /*0028*/ 	.word	index@(_Z13kernel_vertexiPKiS0_PfS1_)
        /*002c*/ 	.word	0x00000000
.L_7:


//--------------------- .nv.compat                --------------------------
	.section	.nv.compat,"",@"SHT_CUDA_COMPAT_INFO"
	.align	4
        /*0000*/ 	.byte	0x02, 0x09, 0x00, 0x00, 0x02, 0x02, 0x01, 0x00, 0x02, 0x05, 0x05, 0x00, 0x03, 0x07, 0x01, 0x01
        /*0010*/ 	.byte	0x02, 0x03, 0x00, 0x00, 0x02, 0x06, 0x01, 0x00, 0x04, 0x0b, 0x08, 0x00, 0x01, 0x00, 0x00, 0x00
        /*0020*/ 	.byte	0x00, 0x00, 0x00, 0x00


//--------------------- .nv.info._Z13kernel_vertexiPKiS0_PfS1_ --------------------------
	.section	.nv.info._Z13kernel_vertexiPKiS0_PfS1_,"",@"SHT_CUDA_INFO"
	.sectionflags	@""
	.align	4


	//----- nvinfo : EIATTR_CUDA_API_VERSION
	.align		4
        /*0000*/ 	.byte	0x04, 0x37
        /*0002*/ 	.short	(.L_9 - .L_8)
.L_8:
        /*0004*/ 	.word	0x00000082


	//----- nvinfo : EIATTR_KPARAM_INFO
	.align		4
.L_9:
        /*0008*/ 	.byte	0x04, 0x17
        /*000a*/ 	.short	(.L_11 - .L_10)
.L_10:
        /*000c*/ 	.word	0x00000000
        /*0010*/ 	.short	0x0004
        /*0012*/ 	.short	0x0020
        /*0014*/ 	.byte	0x00, 0xf5, 0x21, 0x00


	//----- nvinfo : EIATTR_KPARAM_INFO
	.align		4
.L_11:
        /*0018*/ 	.byte	0x04, 0x17
        /*001a*/ 	.short	(.L_13 - .L_12)
.L_12:
        /*001c*/ 	.word	0x00000000
        /*0020*/ 	.short	0x0003
        /*0022*/ 	.short	0x0018
        /*0024*/ 	.byte	0x00, 0xf5, 0x21, 0x00


	//----- nvinfo : EIATTR_KPARAM_INFO
	.align		4
.L_13:
        /*0028*/ 	.byte	0x04, 0x17
        /*002a*/ 	.short	(.L_15 - .L_14)
.L_14:
        /*002c*/ 	.word	0x00000000
        /*0030*/ 	.short	0x0002
        /*0032*/ 	.short	0x0010
        /*0034*/ 	.byte	0x00, 0xf5, 0x21, 0x00


	//----- nvinfo : EIATTR_KPARAM_INFO
	.align		4
.L_15:
        /*0038*/ 	.byte	0x04, 0x17
        /*003a*/ 	.short	(.L_17 - .L_16)
.L_16:
        /*003c*/ 	.word	0x00000000
        /*0040*/ 	.short	0x0001
        /*0042*/ 	.short	0x0008
        /*0044*/ 	.byte	0x00, 0xf5, 0x21, 0x00


	//----- nvinfo : EIATTR_KPARAM_INFO
	.align		4
.L_17:
        /*0048*/ 	.byte	0x04, 0x17
        /*004a*/ 	.short	(.L_19 - .L_18)
.L_18:
        /*004c*/ 	.word	0x00000000
        /*0050*/ 	.short	0x0000
        /*0052*/ 	.short	0x0000
        /*0054*/ 	.byte	0x00, 0xf0, 0x11, 0x00


	//----- nvinfo : EIATTR_SPARSE_MMA_MASK
	.align		4
.L_19:
        /*0058*/ 	.byte	0x03, 0x50
        /*005a*/ 	.short	0x0000


	//----- nvinfo : EIATTR_MAXREG_COUNT
	.align		4
        /*005c*/ 	.byte	0x03, 0x1b
        /*005e*/ 	.short	0x00ff


	//----- nvinfo : EIATTR_MERCURY_ISA_VERSION
	.align		4
        /*0060*/ 	.byte	0x03, 0x5f
        /*0062*/ 	.short	0x0101


	//----- nvinfo : EIATTR_VRC_CTA_INIT_COUNT
	.align		4
        /*0064*/ 	.byte	0x02, 0x4a
	.zero		1
	.zero		1


	//----- nvinfo : EIATTR_EXIT_INSTR_OFFSETS
	.align		4
        /*0068*/ 	.byte	0x04, 0x1c
        /*006a*/ 	.short	(.L_21 - .L_20)


	//   ....[0]....
.L_20:
        /*006c*/ 	.word	0x000000b0


	//   ....[1]....
        /*0070*/ 	.word	0x000016f0


	//----- nvinfo : EIATTR_CRS_STACK_SIZE
	.align		4
.L_21:
        /*0074*/ 	.byte	0x04, 0x1e
        /*0076*/ 	.short	(.L_23 - .L_22)
.L_22:
        /*0078*/ 	.word	0x00000000


	//----- nvinfo : EIATTR_CBANK_PARAM_SIZE
	.align		4
.L_23:
        /*007c*/ 	.byte	0x03, 0x19
        /*007e*/ 	.short	0x0028


	//----- nvinfo : EIATTR_PARAM_CBANK
	.align		4
        /*0080*/ 	.byte	0x04, 0x0a
        /*0082*/ 	.short	(.L_25 - .L_24)
	.align		4
.L_24:
        /*0084*/ 	.word	index@(.nv.constant0._Z13kernel_vertexiPKiS0_PfS1_)
        /*0088*/ 	.short	0x0380
        /*008a*/ 	.short	0x0028


	//----- nvinfo : EIATTR_SW_WAR
	.align		4
.L_25:
        /*008c*/ 	.byte	0x04, 0x36
        /*008e*/ 	.short	(.L_27 - .L_26)
.L_26:
        /*0090*/ 	.word	0x00000008
.L_27:


//--------------------- .nv.callgraph             --------------------------
	.section	.nv.callgraph,"",@"SHT_CUDA_CALLGRAPH"
	.align	4
	.sectionentsize	8
	.align		4
        /*0000*/ 	.word	0x00000000
	.align		4
        /*0004*/ 	.word	0xffffffff
	.align		4
        /*0008*/ 	.word	0x00000000
	.align		4
        /*000c*/ 	.word	0xfffffffe
	.align		4
        /*0010*/ 	.word	0x00000000
	.align		4
        /*0014*/ 	.word	0xfffffffd
	.align		4
        /*0018*/ 	.word	0x00000000
	.align		4
        /*001c*/ 	.word	0xfffffffc


//--------------------- .text._Z13kernel_vertexiPKiS0_PfS1_ --------------------------
	.section	.text._Z13kernel_vertexiPKiS0_PfS1_,"ax",@progbits
	.align	128
        .global         _Z13kernel_vertexiPKiS0_PfS1_
        .type           _Z13kernel_vertexiPKiS0_PfS1_,@function
        .size           _Z13kernel_vertexiPKiS0_PfS1_,(.L_x_26 - _Z13kernel_vertexiPKiS0_PfS1_)
        .other          _Z13kernel_vertexiPKiS0_PfS1_,@"STO_CUDA_ENTRY STV_DEFAULT"
_Z13kernel_vertexiPKiS0_PfS1_:
.text._Z13kernel_vertexiPKiS0_PfS1_:
[----:B------:R-:W-:Y:S01]  /*0000*/  LDC R1, c[0x0][0x37c] ;  /* 0x0000df00ff017b82 */ /* 0x000fe20000000800 */
[----:B------:R-:W0:Y:S01]  /*0010*/  S2R R0, SR_CTAID.X ;  /* 0x0000000000007919 */ /* 0x000e220000002500 */
[----:B------:R-:W1:Y:S06]  /*0020*/  LDCU UR4, c[0x0][0x360] ;  /* 0x00006c00ff0477ac */ /* 0x000e6c0008000800 */
[----:B------:R-:W1:Y:S01]  /*0030*/  LDC R6, c[0x0][0x370] ;  /* 0x0000dc00ff067b82 */ /* 0x000e620000000800 */
[----:B------:R-:W2:Y:S01]  /*0040*/  S2R R7, SR_TID.X ;  /* 0x0000000000077919 */ /* 0x000ea20000002100 */
[----:B------:R-:W3:Y:S01]  /*0050*/  LDCU UR5, c[0x0][0x380] ;  /* 0x00007000ff0577ac */ /* 0x000ee20008000800 */
[----:B-1----:R-:W-:-:S02]  /*0060*/  IMAD R6, R6, UR4, RZ ;  /* 0x0000000406067c24 */ /* 0x002fc4000f8e02ff */
[----:B0-----:R-:W-:Y:S01]  /*0070*/  IMAD R0, R0, UR4, RZ ;  /* 0x0000000400007c24 */ /* 0x001fe2000f8e02ff */
[----:B--2---:R-:W-:-:S04]  /*0080*/  SHF.R.U32.HI R3, RZ, 0x5, R7 ;  /* 0x00000005ff037819 */ /* 0x004fc80000011607 */
[----:B------:R-:W-:-:S04]  /*0090*/  LEA.HI R9, R0, R3, RZ, 0x1b ;  /* 0x0000000300097211 */ /* 0x000fc800078fd8ff */
[----:B---3--:R-:W-:-:S13]  /*00a0*/  ISETP.GE.AND P0, PT, R9, UR5, PT ;  /* 0x0000000509007c0c */ /* 0x008fda000bf06270 */
[----:B------:R-:W-:Y:S05]  /*00b0*/  @P0 EXIT ;  /* 0x000000000000094d */ /* 0x000fea0003800000 */
[----:B------:R-:W-:Y:S01]  /*00c0*/  LOP3.LUT R7, R7, 0x1f, RZ, 0xc0, !PT ;  /* 0x0000001f07077812 */ /* 0x000fe200078ec0ff */
[----:B------:R-:W0:Y:S06]  /*00d0*/  LDCU.64 UR4, c[0x0][0x358] ;  /* 0x00006b00ff0477ac */ /* 0x000e2c0008000a00 */
.L_x_13:
[----:B01----:R-:W1:Y:S02]  /*00e0*/  LDC.64 R4, c[0x0][0x388] ;  /* 0x0000e200ff047b82 */ /* 0x003e640000000a00 */
[----:B-1----:R-:W-:-:S05]  /*00f0*/  IMAD.WIDE.U32 R4, R9, 0x4, R4 ;  /* 0x0000000409047825 */ /* 0x002fca00078e0004 */
[----:B0-2---:R-:W2:Y:S04]  /*0100*/  LDG.E R11, desc[UR4][R4.64+0x4] ;  /* 0x00000404040b7981 */ /* 0x005ea8000c1e1900 */
[----:B------:R-:W2:Y:S01]  /*0110*/  LDG.E R0, desc[UR4][R4.64] ;  /* 0x0000000404007981 */ /* 0x000ea2000c1e1900 */
[----:B------:R-:W-:Y:S05]  /*0120*/  YIELD ;  /* 0x0000000000007946 */ /* 0x000fea0003800000 */
[----:B------:R-:W-:Y:S01]  /*0130*/  BSSY B0, `(.L_x_0) ;  /* 0x0000157000007945 */ /* 0x000fe20003800000 */
[----:B--2---:R-:W-:-:S05]  /*0140*/  IMAD.IADD R11, R11, 0x1, -R0 ;  /* 0x000000010b0b7824 */ /* 0x004fca00078e0a00 */
[----:B------:R-:W-:-:S13]  /*0150*/  ISETP.GE.AND P0, PT, R7, R11, PT ;  /* 0x0000000b0700720c */ /* 0x000fda0003f06270 */
[----:B---34-:R-:W-:Y:S05]  /*0160*/  @P0 BRA `(.L_x_1) ;  /* 0x00000014004c0947 */ /* 0x018fea0003800000 */
[----:B------:R-:W0:Y:S01]  /*0170*/  I2F.U32.RP R8, R11 ;  /* 0x0000000b00087306 */ /* 0x000e220000209000 */
[----:B------:R-:W-:Y:S01]  /*0180*/  IADD3 R13, PT, PT, RZ, -R11, RZ ;  /* 0x8000000bff0d7210 */ /* 0x000fe20007ffe0ff */
[----:B------:R-:W-:Y:S01]  /*0190*/  IMAD.MOV.U32 R2, RZ, RZ, RZ ;  /* 0x000000ffff027224 */ /* 0x000fe200078e00ff */
[C---:B------:R-:W-:Y:S01]  /*01a0*/  ISETP.GE.U32.AND P2, PT, R11.reuse, 0x1e0, PT ;  /* 0x000001e00b00780c */ /* 0x040fe20003f46070 */
[----:B------:R-:W-:Y:S01]  /*01b0*/  BSSY B1, `(.L_x_2) ;  /* 0x00000a0000017945 */ /* 0x000fe20003800000 */
[----:B------:R-:W-:-:S03]  /*01c0*/  ISETP.NE.U32.AND P1, PT, R11, RZ, PT ;  /* 0x000000ff0b00720c */ /* 0x000fc60003f25070 */
[----:B0-----:R-:W0:Y:S02]  /*01d0*/  MUFU.RCP R8, R8 ;  /* 0x0000000800087308 */ /* 0x001e240000001000 */
[----:B0-----:R-:W-:Y:S01]  /*01e0*/  VIADD R10, R8, 0xffffffe ;  /* 0x0ffffffe080a7836 */ /* 0x001fe20000000000 */
[----:B------:R-:W-:-:S05]  /*01f0*/  LEA.HI R8, R11, 0x1, RZ, 0x1b ;  /* 0x000000010b087811 */ /* 0x000fca00078fd8ff */
[----:B------:R0:W1:Y:S02]  /*0200*/  F2I.FTZ.U32.TRUNC.NTZ R3, R10 ;  /* 0x0000000a00037305 */ /* 0x000064000021f000 */
[----:B0-----:R-:W-:Y:S02]  /*0210*/  IMAD.MOV.U32 R10, RZ, RZ, RZ ;  /* 0x000000ffff0a7224 */ /* 0x001fe400078e00ff */
[----:B-1----:R-:W-:-:S04]  /*0220*/  IMAD R13, R13, R3, RZ ;  /* 0x000000030d0d7224 */ /* 0x002fc800078e02ff */
[----:B------:R-:W-:-:S06]  /*0230*/  IMAD.HI.U32 R2, R3, R13, R2 ;  /* 0x0000000d03027227 */ /* 0x000fcc00078e0002 */
[----:B------:R-:W-:-:S04]  /*0240*/  IMAD.HI.U32 R2, R2, R7, RZ ;  /* 0x0000000702027227 */ /* 0x000fc800078e00ff */
[----:B------:R-:W-:-:S04]  /*0250*/  IMAD.MOV R2, RZ, RZ, -R2 ;  /* 0x000000ffff027224 */ /* 0x000fc800078e0a02 */
[----:B------:R-:W-:Y:S02]  /*0260*/  IMAD R0, R11, R2, R7 ;  /* 0x000000020b007224 */ /* 0x000fe400078e0207 */
[----:B------:R-:W0:Y:S03]  /*0270*/  LDC.64 R2, c[0x0][0x3a0] ;  /* 0x0000e800ff027b82 */ /* 0x000e260000000a00 */
[----:B------:R-:W-:-:S13]  /*0280*/  ISETP.GE.U32.AND P0, PT, R0, R11, PT ;  /* 0x0000000b0000720c */ /* 0x000fda0003f06070 */
[----:B------:R-:W-:-:S04]  /*0290*/  @P0 IADD3 R0, PT, PT, -R11, R0, RZ ;  /* 0x000000000b000210 */ /* 0x000fc80007ffe1ff */
[----:B------:R-:W-:Y:S01]  /*02a0*/  ISETP.GE.U32.AND P0, PT, R0, R11, PT ;  /* 0x0000000b0000720c */ /* 0x000fe20003f06070 */
[----:B0-----:R-:W-:-:S12]  /*02b0*/  IMAD.WIDE.U32 R2, R9, 0x4, R2 ;  /* 0x0000000409027825 */ /* 0x001fd800078e0002 */
[----:B------:R-:W-:Y:S01]  /*02c0*/  @P0 IMAD.IADD R0, R0, 0x1, -R11 ;  /* 0x0000000100000824 */ /* 0x000fe200078e0a0b */
[----:B------:R-:W-:Y:S01]  /*02d0*/  @!P1 LOP3.LUT R0, RZ, R11, RZ, 0x33, !PT ;  /* 0x0000000bff009212 */ /* 0x000fe200078e33ff */
[----:B------:R-:W-:Y:S06]  /*02e0*/  @!P2 BRA `(.L_x_3) ;  /* 0x000000080030a947 */ /* 0x000fec0003800000 */
[----:B------:R-:W-:Y:S01]  /*02f0*/  LOP3.LUT R10, R8, 0x7fffff0, RZ, 0xc0, !PT ;  /* 0x07fffff0080a7812 */ /* 0x000fe200078ec0ff */
[----:B------:R-:W-:Y:S01]  /*0300*/  HFMA2 R16, -RZ, RZ, 0, 0 ;  /* 0x00000000ff107431 */ /* 0x000fe200000001ff */
[----:B------:R-:W-:Y:S03]  /*0310*/  BSSY B2, `(.L_x_3) ;  /* 0x0000089000027945 */ /* 0x000fe60003800000 */
[----:B------:R-:W-:-:S07]  /*0320*/  IMAD.MOV R17, RZ, RZ, -R10 ;  /* 0x000000ffff117224 */ /* 0x000fce00078e0a0a */
.L_x_4:
[----:B-1----:R-:W2:Y:S01]  /*0330*/  LDG.E R15, desc[UR4][R4.64] ;  /* 0x00000004040f7981 */ /* 0x002ea2000c1e1900 */
[----:B------:R-:W0:Y:S01]  /*0340*/  LDC.64 R12, c[0x0][0x390] ;  /* 0x0000e400ff0c7b82 */ /* 0x000e220000000a00 */
[----:B--2---:R-:W-:-:S05]  /*0350*/  IMAD R15, R16, 0x20, R15 ;  /* 0x00000020100f7824 */ /* 0x004fca00078e020f */
[----:B------:R-:W-:-:S05]  /*0360*/  IADD3 R15, PT, PT, R0, R15, RZ ;  /* 0x0000000f000f7210 */ /* 0x000fca0007ffe0ff */
[----:B0-----:R-:W-:Y:S02]  /*0370*/  IMAD.WIDE R18, R15, 0x4, R12 ;  /* 0x000000040f127825 */ /* 0x001fe400078e020c */
[----:B------:R-:W0:Y:S04]  /*0380*/  LDC.64 R14, c[0x0][0x398] ;  /* 0x0000e600ff0e7b82 */ /* 0x000e280000000a00 */
[----:B------:R-:W0:Y:S02]  /*0390*/  LDG.E R19, desc[UR4][R18.64] ;  /* 0x0000000412137981 */ /* 0x000e24000c1e1900 */
[----:B0-----:R-:W-:-:S06]  /*03a0*/  IMAD.WIDE R20, R19, 0x4, R14 ;  /* 0x0000000413147825 */ /* 0x001fcc00078e020e */
[----:B------:R-:W2:Y:S01]  /*03b0*/  LDG.E R21, desc[UR4][R20.64] ;  /* 0x0000000414157981 */ /* 0x000ea2000c1e1900 */
[----:B------:R-:W-:Y:S05]  /*03c0*/  YIELD ;  /* 0x0000000000007946 */ /* 0x000fea0003800000 */
[----:B--2---:R0:W-:Y:S04]  /*03d0*/  REDG.E.ADD.F32.FTZ.RN.STRONG.GPU desc[UR4][R2.64], R21 ;  /* 0x00000015020079a6 */ /* 0x0041e8000c12f304 */
[----:B------:R-:W2:Y:S02]  /*03e0*/  LDG.E R23, desc[UR4][R4.64] ;  /* 0x0000000404177981 */ /* 0x000ea4000c1e1900 */
[----:B--2---:R-:W-:-:S05]  /*03f0*/  IMAD R23, R16, 0x20, R23 ;  /* 0x0000002010177824 */ /* 0x004fca00078e0217 */
[----:B------:R-:W-:-:S05]  /*0400*/  IADD3 R23, PT, PT, R23, 0x20, R0 ;  /* 0x0000002017177810 */ /* 0x000fca0007ffe000 */
[----:B------:R-:W-:-:S06]  /*0410*/  IMAD.WIDE R22, R23, 0x4, R12 ;  /* 0x0000000417167825 */ /* 0x000fcc00078e020c */
[----:B------:R-:W2:Y:S02]  /*0420*/  LDG.E R23, desc[UR4][R22.64] ;  /* 0x0000000416177981 */ /* 0x000ea4000c1e1900 */
[----:B--2---:R-:W-:-:S06]  /*0430*/  IMAD.WIDE R18, R23, 0x4, R14 ;  /* 0x0000000417127825 */ /* 0x004fcc00078e020e */
[----:B------:R-:W2:Y:S04]  /*0440*/  LDG.E R19, desc[UR4][R18.64] ;  /* 0x0000000412137981 */ /* 0x000ea8000c1e1900 */
[----:B--2---:R1:W-:Y:S04]  /*0450*/  REDG.E.ADD.F32.FTZ.RN.STRONG.GPU desc[UR4][R2.64], R19 ;  /* 0x00000013020079a6 */ /* 0x0043e8000c12f304 */
[----:B------:R-:W2:Y:S02]  /*0460*/  LDG.E R25, desc[UR4][R4.64] ;  /* 0x0000000404197981 */ /* 0x000ea4000c1e1900 */
[----:B--2---:R-:W-:-:S05]  /*0470*/  IMAD R25, R16, 0x20, R25 ;  /* 0x0000002010197824 */ /* 0x004fca00078e0219 */
[----:B0-----:R-:W-:-:S05]  /*0480*/  IADD3 R21, PT, PT, R25, 0x40, R0 ;  /* 0x0000004019157810 */ /* 0x001fca0007ffe000 */
[----:B------:R-:W-:-:S06]  /*0490*/  IMAD.WIDE R20, R21, 0x4, R12 ;  /* 0x0000000415147825 */ /* 0x000fcc00078e020c */
[----:B------:R-:W2:Y:S02]  /*04a0*/  LDG.E R21, desc[UR4][R20.64] ;  /* 0x0000000414157981 */ /* 0x000ea4000c1e1900 */
[----:B--2---:R-:W-:-:S06]  /*04b0*/  IMAD.WIDE R24, R21, 0x4, R14 ;  /* 0x0000000415187825 */ /* 0x004fcc00078e020e */
[----:B------:R-:W2:Y:S04]  /*04c0*/  LDG.E R25, desc[UR4][R24.64] ;  /* 0x0000000418197981 */ /* 0x000ea8000c1e1900 */
[----:B--2---:R0:W-:Y:S04]  /*04d0*/  REDG.E.ADD.F32.FTZ.RN.STRONG.GPU desc[UR4][R2.64], R25 ;  /* 0x00000019020079a6 */ /* 0x0041e8000c12f304 */
[----:B------:R-:W2:Y:S02]  /*04e0*/  LDG.E R23, desc[UR4][R4.64] ;  /* 0x0000000404177981 */ /* 0x000ea4000c1e1900 */
[----:B--2---:R-:W-:-:S04]  /*04f0*/  LEA R23, R16, R23, 0x5 ;  /* 0x0000001710177211 */ /* 0x004fc800078e28ff */
[----:B-1----:R-:W-:-:S05]  /*0500*/  IADD3 R19, PT, PT, R23, 0x60, R0 ;  /* 0x0000006017137810 */ /* 0x002fca0007ffe000 */
[----:B------:R-:W-:-:S06]  /*0510*/  IMAD.WIDE R18, R19, 0x4, R12 ;  /* 0x0000000413127825 */ /* 0x000fcc00078e020c */
[----:B------:R-:W2:Y:S02]  /*0520*/  LDG.E R19, desc[UR4][R18.64] ;  /* 0x0000000412137981 */ /* 0x000ea4000c1e1900 */
[----:B--2---:R-:W-:-:S06]  /*0530*/  IMAD.WIDE R22, R19, 0x4, R14 ;  /* 0x0000000413167825 */ /* 0x004fcc00078e020e */
[----:B------:R-:W2:Y:S04]  /*0540*/  LDG.E R23, desc[UR4][R22.64] ;  /* 0x0000000416177981 */ /* 0x000ea8000c1e1900 */
[----:B--2---:R1:W-:Y:S04]  /*0550*/  REDG.E.ADD.F32.FTZ.RN.STRONG.GPU desc[UR4][R2.64], R23 ;  /* 0x00000017020079a6 */ /* 0x0043e8000c12f304 */
[----:B------:R-:W2:Y:S02]  /*0560*/  LDG.E R21, desc[UR4][R4.64] ;  /* 0x0000000404157981 */ /* 0x000ea4000c1e1900 */
[----:B--2---:R-:W-:-:S05]  /*0570*/  IMAD R21, R16, 0x20, R21 ;  /* 0x0000002010157824 */ /* 0x004fca00078e0215 */
[----:B------:R-:W-:-:S05]  /*0580*/  IADD3 R21, PT, PT, R21, 0x80, R0 ;  /* 0x0000008015157810 */ /* 0x000fca0007ffe000 */
[----:B------:R-:W-:-:S06]  /*0590*/  IMAD.WIDE R20, R21, 0x4, R12 ;  /* 0x0000000415147825 */ /* 0x000fcc00078e020c */
[----:B------:R-:W0:Y:S02]  /*05a0*/  LDG.E R21, desc[UR4][R20.64] ;  /* 0x0000000414157981 */ /* 0x000e24000c1e1900 */
[----:B0-----:R-:W-:-:S06]  /*05b0*/  IMAD.WIDE R24, R21, 0x4, R14 ;  /* 0x0000000415187825 */ /* 0x001fcc00078e020e */
[----:B------:R-:W2:Y:S04]  /*05c0*/  LDG.E R25, desc[UR4][R24.64] ;  /* 0x0000000418197981 */ /* 0x000ea8000c1e1900 */
[----:B--2---:R0:W-:Y:S04]  /*05d0*/  REDG.E.ADD.F32.FTZ.RN.STRONG.GPU desc[UR4][R2.64], R25 ;  /* 0x00000019020079a6 */ /* 0x0041e8000c12f304 */
[----:B------:R-:W2:Y:S02]  /*05e0*/  LDG.E R19, desc[UR4][R4.64] ;  /* 0x0000000404137981 */ /* 0x000ea4000c1e1900 */
[----:B--2---:R-:W-:-:S05]  /*05f0*/  IMAD R19, R16, 0x20, R19 ;  /* 0x0000002010137824 */ /* 0x004fca00078e0213 */
[----:B------:R-:W-:-:S05]  /*0600*/  IADD3 R19, PT, PT, R19, 0xa0, R0 ;  /* 0x000000a013137810 */ /* 0x000fca0007ffe000 */
[----:B------:R-:W-:-:S06]  /*0610*/  IMAD.WIDE R18, R19, 0x4, R12 ;  /* 0x0000000413127825 */ /* 0x000fcc00078e020c */
[----:B------:R-:W1:Y:S02]  /*0620*/  LDG.E R19, desc[UR4][R18.64] ;  /* 0x0000000412137981 */ /* 0x000e64000c1e1900 */
[----:B-1----:R-:W-:-:S06]  /*0630*/  IMAD.WIDE R22, R19, 0x4, R14 ;  /* 0x0000000413167825 */ /* 0x002fcc00078e020e */
[----:B------:R-:W2:Y:S04]  /*0640*/  LDG.E R23, desc[UR4][R22.64] ;  /* 0x0000000416177981 */ /* 0x000ea8000c1e1900 */
[----:B--2---:R1:W-:Y:S04]  /*0650*/  REDG.E.ADD.F32.FTZ.RN.STRONG.GPU desc[UR4][R2.64], R23 ;  /* 0x00000017020079a6 */ /* 0x0043e8000c12f304 */
[----:B------:R-:W2:Y:S02]  /*0660*/  LDG.E R21, desc[UR4][R4.64] ;  /* 0x0000000404157981 */ /* 0x000ea4000c1e1900 */
[----:B--2---:R-:W-:-:S04]  /*0670*/  LEA R21, R16, R21, 0x5 ;  /* 0x0000001510157211 */ /* 0x004fc800078e28ff */
        /* <DEDUP_REMOVED lines=74> */
[----:B------:R-:W2:Y:S01]  /*0b20*/  LDG.E R13, desc[UR4][R12.64] ;  /* 0x000000040c0d7981 */ /* 0x000ea2000c1e1900 */
[----:B------:R-:W-:-:S04]  /*0b30*/  IADD3 R17, PT, PT, R17, 0x10, RZ ;  /* 0x0000001011117810 */ /* 0x000fc80007ffe0ff */
[----:B------:R-:W-:Y:S01]  /*0b40*/  ISETP.NE.AND P0, PT, R17, RZ, PT ;  /* 0x000000ff1100720c */ /* 0x000fe20003f05270 */
[----:B--2---:R-:W-:-:S06]  /*0b50*/  IMAD.WIDE R14, R13, 0x4, R14 ;  /* 0x000000040d0e7825 */ /* 0x004fcc00078e020e */
[----:B------:R-:W2:Y:S01]  /*0b60*/  LDG.E R15, desc[UR4][R14.64] ;  /* 0x000000040e0f7981 */ /* 0x000ea2000c1e1900 */
[----:B------:R-:W-:-:S03]  /*0b70*/  VIADD R16, R16, 0x10 ;  /* 0x0000001010107836 */ /* 0x000fc60000000000 */
[----:B--2---:R1:W-:Y:S02]  /*0b80*/  REDG.E.ADD.F32.FTZ.RN.STRONG.GPU desc[UR4][R2.64], R15 ;  /* 0x0000000f020079a6 */ /* 0x0043e4000c12f304 */
[----:B------:R-:W-:Y:S05]  /*0b90*/  @P0 BRA `(.L_x_4) ;  /* 0xfffffff400e40947 */ /* 0x000fea000383ffff */
[----:B------:R-:W-:Y:S05]  /*0ba0*/  BSYNC B2 ;  /* 0x0000000000027941 */ /* 0x000fea0003800000 */
.L_x_3:
[----:B------:R-:W-:Y:S05]  /*0bb0*/  BSYNC B1 ;  /* 0x0000000000017941 */ /* 0x000fea0003800000 */
.L_x_2:
[----:B------:R-:W-:Y:S01]  /*0bc0*/  LOP3.LUT P0, R12, R8, 0xf, RZ, 0xc0, !PT ;  /* 0x0000000f080c7812 */ /* 0x000fe2000780c0ff */
[----:B------:R-:W-:-:S12]  /*0bd0*/  BSSY.RECONVERGENT B1, `(.L_x_5) ;  /* 0x0000094000017945 */ /* 0x000fd80003800200 */
[----:B------:R-:W-:Y:S05]  /*0be0*/  @!P0 BRA `(.L_x_6) ;  /* 0x0000000800488947 */ /* 0x000fea0003800000 */
[----:B------:R-:W-:Y:S01]  /*0bf0*/  ISETP.GE.U32.AND P0, PT, R12, 0x8, PT ;  /* 0x000000080c00780c */ /* 0x000fe20003f06070 */
[----:B------:R-:W-:Y:S01]  /*0c00*/  BSSY.RECONVERGENT B2, `(.L_x_7) ;  /* 0x0000047000027945 */ /* 0x000fe20003800200 */
[----:B------:R-:W-:-:S04]  /*0c10*/  LOP3.LUT R24, R8, 0x7, RZ, 0xc0, !PT ;  /* 0x0000000708187812 */ /* 0x000fc800078ec0ff */
[----:B------:R-:W-:-:S07]  /*0c20*/  ISETP.NE.AND P1, PT, R24, RZ, PT ;  /* 0x000000ff1800720c */ /* 0x000fce0003f25270 */
[----:B------:R-:W-:Y:S06]  /*0c30*/  @!P0 BRA `(.L_x_8) ;  /* 0x00000004000c8947 */ /* 0x000fec0003800000 */
[----:B-1----:R-:W2:Y:S01]  /*0c40*/  LDG.E R15, desc[UR4][R4.64] ;  /* 0x00000004040f7981 */ /* 0x002ea2000c1e1900 */
[----:B------:R-:W0:Y:S01]  /*0c50*/  LDC.64 R12, c[0x0][0x390] ;  /* 0x0000e400ff0c7b82 */ /* 0x000e220000000a00 */
[----:B--2---:R-:W-:-:S05]  /*0c60*/  LEA R15, R10, R15, 0x5 ;  /* 0x0000000f0a0f7211 */ /* 0x004fca00078e28ff */
[----:B------:R-:W-:-:S04]  /*0c70*/  IMAD.IADD R15, R0, 0x1, R15 ;  /* 0x00000001000f7824 */ /* 0x000fc800078e020f */
[----:B0-----:R-:W-:Y:S02]  /*0c80*/  IMAD.WIDE R16, R15, 0x4, R12 ;  /* 0x000000040f107825 */ /* 0x001fe400078e020c */
[----:B------:R-:W0:Y:S04]  /*0c90*/  LDC.64 R14, c[0x0][0x398] ;  /* 0x0000e600ff0e7b82 */ /* 0x000e280000000a00 */
[----:B------:R-:W0:Y:S02]  /*0ca0*/  LDG.E R17, desc[UR4][R16.64] ;  /* 0x0000000410117981 */ /* 0x000e24000c1e1900 */
[----:B0-----:R-:W-:-:S06]  /*0cb0*/  IMAD.WIDE R18, R17, 0x4, R14 ;  /* 0x0000000411127825 */ /* 0x001fcc00078e020e */
[----:B------:R-:W2:Y:S04]  /*0cc0*/  LDG.E R19, desc[UR4][R18.64] ;  /* 0x0000000412137981 */ /* 0x000ea8000c1e1900 */
[----:B--2---:R0:W-:Y:S04]  /*0cd0*/  REDG.E.ADD.F32.FTZ.RN.STRONG.GPU desc[UR4][R2.64], R19 ;  /* 0x00000013020079a6 */ /* 0x0041e8000c12f304 */
[----:B------:R-:W2:Y:S02]  /*0ce0*/  LDG.E R21, desc[UR4][R4.64] ;  /* 0x0000000404157981 */ /* 0x000ea4000c1e1900 */
[----:B--2---:R-:W-:-:S04]  /*0cf0*/  LEA R21, R10, R21, 0x5 ;  /* 0x000000150a157211 */ /* 0x004fc800078e28ff */
        /* <DEDUP_REMOVED lines=18> */
[----:B------:R-:W1:Y:S02]  /*0e20*/  LDG.E R21, desc[UR4][R20.64] ;  /* 0x0000000414157981 */ /* 0x000e64000c1e1900 */
[----:B-1----:R-:W-:-:S06]  /*0e30*/  IMAD.WIDE R22, R21, 0x4, R14 ;  /* 0x0000000415167825 */ /* 0x002fcc00078e020e */
        /* <DEDUP_REMOVED lines=18> */
[----:B------:R-:W3:Y:S02]  /*0f60*/  LDG.E R17, desc[UR4][R4.64] ;  /* 0x0000000404117981 */ /* 0x000ee4000c1e1900 */
[----:B---3--:R-:W-:-:S05]  /*0f70*/  IMAD R17, R10, 0x20, R17 ;  /* 0x000000200a117824 */ /* 0x008fca00078e0211 */
[----:B------:R-:W-:-:S05]  /*0f80*/  IADD3 R17, PT, PT, R17, 0xc0, R0 ;  /* 0x000000c011117810 */ /* 0x000fca0007ffe000 */
[----:B------:R-:W-:-:S06]  /*0f90*/  IMAD.WIDE R16, R17, 0x4, R12 ;  /* 0x0000000411107825 */ /* 0x000fcc00078e020c */
[----:B------:R-:W0:Y:S02]  /*0fa0*/  LDG.E R17, desc[UR4][R16.64] ;  /* 0x0000000410117981 */ /* 0x000e24000c1e1900 */
[----:B0-----:R-:W-:-:S06]  /*0fb0*/  IMAD.WIDE R18, R17, 0x4, R14 ;  /* 0x0000000411127825 */ /* 0x001fcc00078e020e */
[----:B------:R-:W3:Y:S04]  /*0fc0*/  LDG.E R19, desc[UR4][R18.64] ;  /* 0x0000000412137981 */ /* 0x000ee8000c1e1900 */
[----:B---3--:R2:W-:Y:S04]  /*0fd0*/  REDG.E.ADD.F32.FTZ.RN.STRONG.GPU desc[UR4][R2.64], R19 ;  /* 0x00000013020079a6 */ /* 0x0085e8000c12f304 */
[----:B------:R-:W3:Y:S02]  /*0fe0*/  LDG.E R21, desc[UR4][R4.64] ;  /* 0x0000000404157981 */ /* 0x000ee4000c1e1900 */
[----:B---3--:R-:W-:-:S04]  /*0ff0*/  LEA R21, R10, R21, 0x5 ;  /* 0x000000150a157211 */ /* 0x008fc800078e28ff */
[----:B------:R-:W-:-:S05]  /*1000*/  IADD3 R21, PT, PT, R21, 0xe0, R0 ;  /* 0x000000e015157810 */ /* 0x000fca0007ffe000 */
[----:B------:R-:W-:-:S06]  /*1010*/  IMAD.WIDE R12, R21, 0x4, R12 ;  /* 0x00000004150c7825 */ /* 0x000fcc00078e020c */
[----:B------:R-:W3:Y:S02]  /*1020*/  LDG.E R13, desc[UR4][R12.64] ;  /* 0x000000040c0d7981 */ /* 0x000ee4000c1e1900 */
[----:B---3--:R-:W-:-:S06]  /*1030*/  IMAD.WIDE R14, R13, 0x4, R14 ;  /* 0x000000040d0e7825 */ /* 0x008fcc00078e020e */
[----:B------:R-:W3:Y:S01]  /*1040*/  LDG.E R15, desc[UR4][R14.64] ;  /* 0x000000040e0f7981 */ /* 0x000ee2000c1e1900 */
[----:B------:R-:W-:-:S03]  /*1050*/  VIADD R10, R10, 0x8 ;  /* 0x000000080a0a7836 */ /* 0x000fc60000000000 */
[----:B---3--:R2:W-:Y:S04]  /*1060*/  REDG.E.ADD.F32.FTZ.RN.STRONG.GPU desc[UR4][R2.64], R15 ;  /* 0x0000000f020079a6 */ /* 0x0085e8000c12f304 */
.L_x_8:
[----:B------:R-:W-:Y:S05]  /*1070*/  BSYNC.RECONVERGENT B2 ;  /* 0x0000000000027941 */ /* 0x000fea0003800200 */
.L_x_7:
[----:B------:R-:W-:Y:S05]  /*1080*/  @!P1 BRA `(.L_x_6) ;  /* 0x0000000400209947 */ /* 0x000fea0003800000 */
[----:B------:R-:W-:Y:S01]  /*1090*/  ISETP.GE.U32.AND P0, PT, R24, 0x4, PT ;  /* 0x000000041800780c */ /* 0x000fe20003f06070 */
[----:B------:R-:W-:Y:S01]  /*10a0*/  BSSY.RECONVERGENT B2, `(.L_x_9) ;  /* 0x0000027000027945 */ /* 0x000fe20003800200 */
[----:B------:R-:W-:-:S04]  /*10b0*/  LOP3.LUT R8, R8, 0x3, RZ, 0xc0, !PT ;  /* 0x0000000308087812 */ /* 0x000fc800078ec0ff */
[----:B------:R-:W-:-:S07]  /*10c0*/  ISETP.NE.AND P1, PT, R8, RZ, PT ;  /* 0x000000ff0800720c */ /* 0x000fce0003f25270 */
[----:B------:R-:W-:Y:S06]  /*10d0*/  @!P0 BRA `(.L_x_10) ;  /* 0x00000000008c8947 */ /* 0x000fec0003800000 */
[----:B-12---:R-:W2:Y:S01]  /*10e0*/  LDG.E R15, desc[UR4][R4.64] ;  /* 0x00000004040f7981 */ /* 0x006ea2000c1e1900 */
        /* <DEDUP_REMOVED lines=31> */
[----:B------:R-:W2:Y:S01]  /*12e0*/  LDG.E R15, desc[UR4][R14.64] ;  /* 0x000000040e0f7981 */ /* 0x000ea2000c1e1900 */
[----:B------:R-:W-:-:S03]  /*12f0*/  VIADD R10, R10, 0x4 ;  /* 0x000000040a0a7836 */ /* 0x000fc60000000000 */
[----:B--2---:R3:W-:Y:S04]  /*1300*/  REDG.E.ADD.F32.FTZ.RN.STRONG.GPU desc[UR4][R2.64], R15 ;  /* 0x0000000f020079a6 */ /* 0x0047e8000c12f304 */
.L_x_10:
[----:B------:R-:W-:Y:S05]  /*1310*/  BSYNC.RECONVERGENT B2 ;  /* 0x0000000000027941 */ /* 0x000fea0003800200 */
.L_x_9:
[----:B------:R-:W-:Y:S05]  /*1320*/  @!P1 BRA `(.L_x_6) ;  /* 0x0000000000789947 */ /* 0x000fea0003800000 */
[----:B-123--:R-:W2:Y:S01]  /*1330*/  LDG.E R15, desc[UR4][R4.64] ;  /* 0x00000004040f7981 */ /* 0x00eea2000c1e1900 */
[----:B------:R-:W0:Y:S01]  /*1340*/  LDC.64 R12, c[0x0][0x390] ;  /* 0x0000e400ff0c7b82 */ /* 0x000e220000000a00 */
[----:B--2---:R-:W-:-:S05]  /*1350*/  LEA R15, R10, R15, 0x5 ;  /* 0x0000000f0a0f7211 */ /* 0x004fca00078e28ff */
[----:B------:R-:W-:-:S04]  /*1360*/  IMAD.IADD R15, R0, 0x1, R15 ;  /* 0x00000001000f7824 */ /* 0x000fc800078e020f */
[----:B0-----:R-:W-:Y:S02]  /*1370*/  IMAD.WIDE R16, R15, 0x4, R12 ;  /* 0x000000040f107825 */ /* 0x001fe400078e020c */
[----:B------:R-:W0:Y:S04]  /*1380*/  LDC.64 R14, c[0x0][0x398] ;  /* 0x0000e600ff0e7b82 */ /* 0x000e280000000a00 */
[----:B------:R-:W0:Y:S01]  /*1390*/  LDG.E R17, desc[UR4][R16.64] ;  /* 0x0000000410117981 */ /* 0x000e22000c1e1900 */
[----:B------:R-:W-:Y:S01]  /*13a0*/  ISETP.NE.AND P0, PT, R8, 0x1, PT ;  /* 0x000000010800780c */ /* 0x000fe20003f05270 */
[----:B0-----:R-:W-:-:S06]  /*13b0*/  IMAD.WIDE R18, R17, 0x4, R14 ;  /* 0x0000000411127825 */ /* 0x001fcc00078e020e */
[----:B------:R-:W2:Y:S04]  /*13c0*/  LDG.E R19, desc[UR4][R18.64] ;  /* 0x0000000412137981 */ /* 0x000ea8000c1e1900 */
[----:B--2---:R0:W-:Y:S02]  /*13d0*/  REDG.E.ADD.F32.FTZ.RN.STRONG.GPU desc[UR4][R2.64], R19 ;  /* 0x00000013020079a6 */ /* 0x0041e4000c12f304 */
[----:B------:R-:W-:Y:S05]  /*13e0*/  @!P0 BRA `(.L_x_6) ;  /* 0x0000000000488947 */ /* 0x000fea0003800000 */
[----:B------:R-:W2:Y:S02]  /*13f0*/  LDG.E R17, desc[UR4][R4.64] ;  /* 0x0000000404117981 */ /* 0x000ea4000c1e1900 */
[----:B--2---:R-:W-:-:S04]  /*1400*/  LEA R17, R10, R17, 0x5 ;  /* 0x000000110a117211 */ /* 0x004fc800078e28ff */
[----:B------:R-:W-:-:S05]  /*1410*/  IADD3 R17, PT, PT, R17, 0x20, R0 ;  /* 0x0000002011117810 */ /* 0x000fca0007ffe000 */
[----:B------:R-:W-:-:S06]  /*1420*/  IMAD.WIDE R16, R17, 0x4, R12 ;  /* 0x0000000411107825 */ /* 0x000fcc00078e020c */
[----:B------:R-:W0:Y:S01]  /*1430*/  LDG.E R17, desc[UR4][R16.64] ;  /* 0x0000000410117981 */ /* 0x000e22000c1e1900 */
[----:B------:R-:W-:Y:S01]  /*1440*/  ISETP.NE.AND P0, PT, R8, 0x2, PT ;  /* 0x000000020800780c */ /* 0x000fe20003f05270 */
[----:B0-----:R-:W-:-:S06]  /*1450*/  IMAD.WIDE R18, R17, 0x4, R14 ;  /* 0x0000000411127825 */ /* 0x001fcc00078e020e */
[----:B------:R-:W2:Y:S04]  /*1460*/  LDG.E R19, desc[UR4][R18.64] ;  /* 0x0000000412137981 */ /* 0x000ea8000c1e1900 */
[----:B--2---:R4:W-:Y:S02]  /*1470*/  REDG.E.ADD.F32.FTZ.RN.STRONG.GPU desc[UR4][R2.64], R19 ;  /* 0x00000013020079a6 */ /* 0x0049e4000c12f304 */
[----:B------:R-:W-:Y:S05]  /*1480*/  @!P0 BRA `(.L_x_6) ;  /* 0x0000000000208947 */ /* 0x000fea0003800000 */
[----:B------:R-:W2:Y:S02]  /*1490*/  LDG.E R5, desc[UR4][R4.64] ;  /* 0x0000000404057981 */ /* 0x000ea4000c1e1900 */
[----:B--2---:R-:W-:-:S05]  /*14a0*/  IMAD R17, R10, 0x20, R5 ;  /* 0x000000200a117824 */ /* 0x004fca00078e0205 */
[----:B------:R-:W-:-:S05]  /*14b0*/  IADD3 R17, PT, PT, R17, 0x40, R0 ;  /* 0x0000004011117810 */ /* 0x000fca0007ffe000 */
[----:B------:R-:W-:-:S06]  /*14c0*/  IMAD.WIDE R12, R17, 0x4, R12 ;  /* 0x00000004110c7825 */ /* 0x000fcc00078e020c */
[----:B------:R-:W2:Y:S02]  /*14d0*/  LDG.E R13, desc[UR4][R12.64] ;  /* 0x000000040c0d7981 */ /* 0x000ea4000c1e1900 */
[----:B--2---:R-:W-:-:S06]  /*14e0*/  IMAD.WIDE R14, R13, 0x4, R14 ;  /* 0x000000040d0e7825 */ /* 0x004fcc00078e020e */
[----:B------:R-:W2:Y:S04]  /*14f0*/  LDG.E R15, desc[UR4][R14.64] ;  /* 0x000000040e0f7981 */ /* 0x000ea8000c1e1900 */
[----:B--2---:R0:W-:Y:S02]  /*1500*/  REDG.E.ADD.F32.FTZ.RN.STRONG.GPU desc[UR4][R2.64], R15 ;  /* 0x0000000f020079a6 */ /* 0x0041e4000c12f304 */
.L_x_6:
[----:B------:R-:W-:Y:S05]  /*1510*/  BSYNC.RECONVERGENT B1 ;  /* 0x0000000000017941 */ /* 0x000fea0003800200 */
.L_x_5:
[----:B------:R-:W-:-:S13]  /*1520*/  ISETP.NE.AND P0, PT, R7, RZ, PT ;  /* 0x000000ff0700720c */ /* 0x000fda0003f05270 */
[----:B------:R-:W-:Y:S05]  /*1530*/  @P0 BRA `(.L_x_1) ;  /* 0x0000000000580947 */ /* 0x000fea0003800000 */
[----:B------:R-:W5:Y:S01]  /*1540*/  LDG.E R0, desc[UR4][R2.64] ;  /* 0x0000000402007981 */ /* 0x000f62000c1e1900 */
[----:B------:R-:W-:Y:S01]  /*1550*/  I2FP.F32.U32 R11, R11 ;  /* 0x0000000b000b7245 */ /* 0x000fe20000201000 */
[----:B------:R-:W-:Y:S01]  /*1560*/  BSSY.RECONVERGENT B1, `(.L_x_11) ;  /* 0x0000010000017945 */ /* 0x000fe20003800200 */
[----:B------:R-:W-:Y:S02]  /*1570*/  MOV R5, 0x3f59999a ;  /* 0x3f59999a00057802 */ /* 0x000fe40000000f00 */
[----:B------:R-:W0:Y:S03]  /*1580*/  MUFU.RCP R4, R11 ;  /* 0x0000000b00047308 */ /* 0x000e260000001000 */
[----:B-----5:R-:W-:Y:S01]  /*1590*/  FFMA R0, R0, R5, 1 ;  /* 0x3f80000000007423 */ /* 0x020fe20000000005 */
[----:B0-----:R-:W-:-:S03]  /*15a0*/  FFMA R5, -R11, R4, 1 ;  /* 0x3f8000000b057423 */ /* 0x001fc60000000104 */
[----:B------:R-:W-:Y:S01]  /*15b0*/  FADD R0, R0, -0.85000002384185791016 ;  /* 0xbf59999a00007421 */ /* 0x000fe20000000000 */
[----:B------:R-:W-:-:S03]  /*15c0*/  FFMA R5, R4, R5, R4 ;  /* 0x0000000504057223 */ /* 0x000fc60000000004 */
[----:B------:R-:W0:Y:S01]  /*15d0*/  FCHK P0, R0, R11 ;  /* 0x0000000b00007302 */ /* 0x000e220000000000 */
[----:B------:R0:W-:Y:S01]  /*15e0*/  STG.E desc[UR4][R2.64], R0 ;  /* 0x0000000002007986 */ /* 0x0001e2000c101904 */
[----:B------:R-:W-:-:S04]  /*15f0*/  FFMA R4, R0, R5, RZ ;  /* 0x0000000500047223 */ /* 0x000fc800000000ff */
[----:B------:R-:W-:-:S04]  /*1600*/  FFMA R8, -R11, R4, R0 ;  /* 0x000000040b087223 */ /* 0x000fc80000000100 */
[----:B------:R-:W-:Y:S01]  /*1610*/  FFMA R5, R5, R8, R4 ;  /* 0x0000000805057223 */ /* 0x000fe20000000004 */
[----:B0-----:R-:W-:Y:S06]  /*1620*/  @!P0 BRA `(.L_x_12) ;  /* 0x00000000000c8947 */ /* 0x001fec0003800000 */
[----:B-1234-:R-:W-:-:S07]  /*1630*/  MOV R2, 0x1650 ;  /* 0x0000165000027802 */ /* 0x01efce0000000f00 */
[----:B------:R-:W-:Y:S05]  /*1640*/  CALL.REL.NOINC `($__internal_0_$__cuda_sm3x_div_rn_noftz_f32_slowpath) ;  /* 0x00000000002c7944 */ /* 0x000fea0003c00000 */
[----:B------:R-:W-:-:S07]  /*1650*/  IMAD.MOV.U32 R5, RZ, RZ, R0 ;  /* 0x000000ffff057224 */ /* 0x000fce00078e0000 */
.L_x_12:
[----:B------:R-:W-:Y:S05]  /*1660*/  BSYNC.RECONVERGENT B1 ;  /* 0x0000000000017941 */ /* 0x000fea0003800200 */
.L_x_11:
[----:B-1234-:R-:W0:Y:S02]  /*1670*/  LDC.64 R2, c[0x0][0x398] ;  /* 0x0000e600ff027b82 */ /* 0x01ee240000000a00 */
[----:B0-----:R-:W-:-:S05]  /*1680*/  IMAD.WIDE.U32 R2, R9, 0x4, R2 ;  /* 0x0000000409027825 */ /* 0x001fca00078e0002 */
[----:B------:R0:W-:Y:S02]  /*1690*/  STG.E desc[UR4][R2.64], R5 ;  /* 0x0000000502007986 */ /* 0x0001e4000c101904 */
.L_x_1:
[----:B------:R-:W-:Y:S05]  /*16a0*/  BSYNC B0 ;  /* 0x0000000000007941 */ /* 0x000fea0003800000 */
.L_x_0:
[----:B------:R-:W5:Y:S01]  /*16b0*/  LDCU UR6, c[0x0][0x380] ;  /* 0x00007000ff0677ac */ /* 0x000f620008000800 */
[----:B------:R-:W-:-:S04]  /*16c0*/  LEA.HI R9, R6, R9, RZ, 0x1b ;  /* 0x0000000906097211 */ /* 0x000fc800078fd8ff */
[----:B-----5:R-:W-:-:S13]  /*16d0*/  ISETP.GE.AND P0, PT, R9, UR6, PT ;  /* 0x0000000609007c0c */ /* 0x020fda000bf06270 */
[----:B------:R-:W-:Y:S05]  /*16e0*/  @!P0 BRA `(.L_x_13) ;  /* 0xffffffe8007c8947 */ /* 0x000fea000383ffff */
[----:B------:R-:W-:Y:S05]  /*16f0*/  EXIT ;  /* 0x000000000000794d */ /* 0x000fea0003800000 */
        .weak           $__internal_0_$__cuda_sm3x_div_rn_noftz_f32_slowpath
        .type           $__internal_0_$__cuda_sm3x_div_rn_noftz_f32_slowpath,@function
        .size           $__internal_0_$__cuda_sm3x_div_rn_noftz_f32_slowpath,(.L_x_26 - $__internal_0_$__cuda_sm3x_div_rn_noftz_f32_slowpath)
$__internal_0_$__cuda_sm3x_div_rn_noftz_f32_slowpath:
[--C-:B------:R-:W-:Y:S01]  /*1700*/  SHF.R.U32.HI R4, RZ, 0x17, R11.reuse ;  /* 0x00000017ff047819 */ /* 0x100fe2000001160b */
[----:B------:R-:W-:Y:S01]  /*1710*/  BSSY.RECONVERGENT B2, `(.L_x_14) ;  /* 0x0000065000027945 */ /* 0x000fe20003800200 */
[----:B------:R-:W-:Y:S01]  /*1720*/  SHF.R.U32.HI R3, RZ, 0x17, R0 ;  /* 0x00000017ff037819 */ /* 0x000fe20000011600 */
[----:B------:R-:W-:Y:S01]  /*1730*/  IMAD.MOV.U32 R8, RZ, RZ, R11 ;  /* 0x000000ffff087224 */ /* 0x000fe200078e000b */
[----:B------:R-:W-:Y:S02]  /*1740*/  LOP3.LUT R15, R4, 0xff, RZ, 0xc0, !PT ;  /* 0x000000ff040f7812 */ /* 0x000fe400078ec0ff */
[----:B------:R-:W-:Y:S02]  /*1750*/  LOP3.LUT R12, R3, 0xff, RZ, 0xc0, !PT ;  /* 0x000000ff030c7812 */ /* 0x000fe400078ec0ff */
[----:B------:R-:W-:Y:S02]  /*1760*/  IADD3 R13, PT, PT, R15, -0x1, RZ ;  /* 0xffffffff0f0d7810 */ /* 0x000fe40007ffe0ff */
[----:B------:R-:W-:Y:S01]  /*1770*/  MOV R5, R0 ;  /* 0x0000000000057202 */ /* 0x000fe20000000f00 */
[----:B------:R-:W-:Y:S01]  /*1780*/  VIADD R10, R12, 0xffffffff ;  /* 0xffffffff0c0a7836 */ /* 0x000fe20000000000 */
[----:B------:R-:W-:-:S04]  /*1790*/  ISETP.GT.U32.AND P0, PT, R13, 0xfd, PT ;  /* 0x000000fd0d00780c */ /* 0x000fc80003f04070 */
[----:B------:R-:W-:-:S13]  /*17a0*/  ISETP.GT.U32.OR P0, PT, R10, 0xfd, P0 ;  /* 0x000000fd0a00780c */ /* 0x000fda0000704470 */
[----:B------:R-:W-:Y:S01]  /*17b0*/  @!P0 MOV R4, RZ ;  /* 0x000000ff00048202 */ /* 0x000fe20000000f00 */
[----:B------:R-:W-:Y:S06]  /*17c0*/  @!P0 BRA `(.L_x_15) ;  /* 0x0000000000608947 */ /* 0x000fec0003800000 */
[----:B------:R-:W-:Y:S01]  /*17d0*/  FSETP.GTU.FTZ.AND P0, PT, |R0|, +INF , PT ;  /* 0x7f8000000000780b */ /* 0x000fe20003f1c200 */
[----:B------:R-:W-:Y:S01]  /*17e0*/  IMAD.MOV.U32 R3, RZ, RZ, R11 ;  /* 0x000000ffff037224 */ /* 0x000fe200078e000b */
[----:B------:R-:W-:-:S04]  /*17f0*/  FSETP.GTU.FTZ.AND P1, PT, |R11|, +INF , PT ;  /* 0x7f8000000b00780b */ /* 0x000fc80003f3c200 */
[----:B------:R-:W-:-:S13]  /*1800*/  PLOP3.LUT P0, PT, P0, P1, PT, 0xf8, 0x8f ;  /* 0x00000000008f781c */ /* 0x000fda0000703f70 */
[----:B------:R-:W-:Y:S05]  /*1810*/  @P0 BRA `(.L_x_16) ;  /* 0x00000004004c0947 */ /* 0x000fea0003800000 */
[----:B------:R-:W-:-:S13]  /*1820*/  LOP3.LUT P0, RZ, R8, 0x7fffffff, R5, 0xc8, !PT ;  /* 0x7fffffff08ff7812 */ /* 0x000fda000780c805 */
[----:B------:R-:W-:Y:S05]  /*1830*/  @!P0 BRA `(.L_x_17) ;  /* 0x00000004003c8947 */ /* 0x000fea0003800000 */
[C---:B------:R-:W-:Y:S02]  /*1840*/  FSETP.NEU.FTZ.AND P2, PT, |R0|.reuse, +INF , PT ;  /* 0x7f8000000000780b */ /* 0x040fe40003f5d200 */
[----:B------:R-:W-:Y:S02]  /*1850*/  FSETP.NEU.FTZ.AND P1, PT, |R3|, +INF , PT ;  /* 0x7f8000000300780b */ /* 0x000fe40003f3d200 */
[----:B------:R-:W-:-:S11]  /*1860*/  FSETP.NEU.FTZ.AND P0, PT, |R0|, +INF , PT ;  /* 0x7f8000000000780b */ /* 0x000fd60003f1d200 */
[----:B------:R-:W-:Y:S05]  /*1870*/  @!P1 BRA !P2, `(.L_x_17) ;  /* 0x00000004002c9947 */ /* 0x000fea0005000000 */
[----:B------:R-:W-:-:S04]  /*1880*/  LOP3.LUT P2, RZ, R5, 0x7fffffff, RZ, 0xc0, !PT ;  /* 0x7fffffff05ff7812 */ /* 0x000fc8000784c0ff */
[----:B------:R-:W-:-:S13]  /*1890*/  PLOP3.LUT P1, PT, P1, P2, PT, 0x2f, 0xf2 ;  /* 0x0000000000f2781c */ /* 0x000fda0000f24577 */
[----:B------:R-:W-:Y:S05]  /*18a0*/  @P1 BRA `(.L_x_18) ;  /* 0x0000000400181947 */ /* 0x000fea0003800000 */
[----:B------:R-:W-:-:S04]  /*18b0*/  LOP3.LUT P1, RZ, R8, 0x7fffffff, RZ, 0xc0, !PT ;  /* 0x7fffffff08ff7812 */ /* 0x000fc8000782c0ff */
[----:B------:R-:W-:-:S13]  /*18c0*/  PLOP3.LUT P0, PT, P0, P1, PT, 0x2f, 0xf2 ;  /* 0x0000000000f2781c */ /* 0x000fda0000702577 */
[----:B------:R-:W-:Y:S05]  /*18d0*/  @P0 BRA `(.L_x_19) ;  /* 0x0000000400000947 */ /* 0x000fea0003800000 */
[----:B------:R-:W-:Y:S02]  /*18e0*/  ISETP.GE.AND P0, PT, R10, RZ, PT ;  /* 0x000000ff0a00720c */ /* 0x000fe40003f06270 */
[----:B------:R-:W-:-:S11]  /*18f0*/  ISETP.GE.AND P1, PT, R13, RZ, PT ;  /* 0x000000ff0d00720c */ /* 0x000fd60003f26270 */
[----:B------:R-:W-:Y:S01]  /*1900*/  @P0 MOV R4, RZ ;  /* 0x000000ff00040202 */ /* 0x000fe20000000f00 */
[----:B------:R-:W-:Y:S02]  /*1910*/  @!P0 IMAD.MOV.U32 R4, RZ, RZ, -0x40 ;  /* 0xffffffc0ff048424 */ /* 0x000fe400078e00ff */
[----:B------:R-:W-:Y:S01]  /*1920*/  @!P0 FFMA R5, R0, 1.84467440737095516160e+19, RZ ;  /* 0x5f80000000058823 */ /* 0x000fe200000000ff */
[----:B------:R-:W-:Y:S02]  /*1930*/  @!P1 FFMA R8, R3, 1.84467440737095516160e+19, RZ ;  /* 0x5f80000003089823 */ /* 0x000fe400000000ff */
[----:B------:R-:W-:-:S07]  /*1940*/  @!P1 IADD3 R4, PT, PT, R4, 0x40, RZ ;  /* 0x0000004004049810 */ /* 0x000fce0007ffe0ff */
.L_x_15:
[----:B------:R-:W-:Y:S01]  /*1950*/  LEA R3, R15, 0xc0800000, 0x17 ;  /* 0xc08000000f037811 */ /* 0x000fe200078eb8ff */
[----:B------:R-:W-:Y:S04]  /*1960*/  BSSY.RECONVERGENT B3, `(.L_x_20) ;  /* 0x0000036000037945 */ /* 0x000fe80003800200 */
[----:B------:R-:W-:Y:S01]  /*1970*/  IMAD.IADD R3, R8, 0x1, -R3 ;  /* 0x0000000108037824 */ /* 0x000fe200078e0a03 */
[----:B------:R-:W-:-:S03]  /*1980*/  IADD3 R8, PT, PT, R12, -0x7f, RZ ;  /* 0xffffff810c087810 */ /* 0x000fc60007ffe0ff */
[----:B------:R-:W0:Y:S01]  /*1990*/  MUFU.RCP R10, R3 ;  /* 0x00000003000a7308 */ /* 0x000e220000001000 */
[----:B------:R-:W-:Y:S01]  /*19a0*/  FADD.FTZ R11, -R3, -RZ ;  /* 0x800000ff030b7221 */ /* 0x000fe20000010100 */
[----:B------:R-:W-:-:S03]  /*19b0*/  IMAD R0, R8, -0x800000, R5 ;  /* 0xff80000008007824 */ /* 0x000fc600078e0205 */
[----:B0-----:R-:W-:-:S04]  /*19c0*/  FFMA R13, R10, R11, 1 ;  /* 0x3f8000000a0d7423 */ /* 0x001fc8000000000b */
[----:B------:R-:W-:-:S04]  /*19d0*/  FFMA R12, R10, R13, R10 ;  /* 0x0000000d0a0c7223 */ /* 0x000fc8000000000a */
[----:B------:R-:W-:-:S04]  /*19e0*/  FFMA R5, R0, R12, RZ ;  /* 0x0000000c00057223 */ /* 0x000fc800000000ff */
[----:B------:R-:W-:-:S04]  /*19f0*/  FFMA R10, R11, R5, R0 ;  /* 0x000000050b0a7223 */ /* 0x000fc80000000000 */
[----:B------:R-:W-:Y:S01]  /*1a00*/  FFMA R13, R12, R10, R5 ;  /* 0x0000000a0c0d7223 */ /* 0x000fe20000000005 */
[----:B------:R-:W-:-:S03]  /*1a10*/  IADD3 R5, PT, PT, R8, 0x7f, -R15 ;  /* 0x0000007f08057810 */ /* 0x000fc60007ffe80f */
[----:B------:R-:W-:Y:S02]  /*1a20*/  FFMA R10, R11, R13, R0 ;  /* 0x0000000d0b0a7223 */ /* 0x000fe40000000000 */
[----:B------:R-:W-:Y:S02]  /*1a30*/  IMAD.IADD R5, R5, 0x1, R4 ;  /* 0x0000000105057824 */ /* 0x000fe400078e0204 */
[----:B------:R-:W-:-:S05]  /*1a40*/  FFMA R0, R12, R10, R13 ;  /* 0x0000000a0c007223 */ /* 0x000fca000000000d */
[----:B------:R-:W-:-:S04]  /*1a50*/  SHF.R.U32.HI R3, RZ, 0x17, R0 ;  /* 0x00000017ff037819 */ /* 0x000fc80000011600 */
[----:B------:R-:W-:-:S04]  /*1a60*/  LOP3.LUT R3, R3, 0xff, RZ, 0xc0, !PT ;  /* 0x000000ff03037812 */ /* 0x000fc800078ec0ff */
[----:B------:R-:W-:-:S05]  /*1a70*/  IADD3 R11, PT, PT, R3, R5, RZ ;  /* 0x00000005030b7210 */ /* 0x000fca0007ffe0ff */
[----:B------:R-:W-:-:S05]  /*1a80*/  VIADD R3, R11, 0xffffffff ;  /* 0xffffffff0b037836 */ /* 0x000fca0000000000 */
[----:B------:R-:W-:-:S13]  /*1a90*/  ISETP.GE.U32.AND P0, PT, R3, 0xfe, PT ;  /* 0x000000fe0300780c */ /* 0x000fda0003f06070 */
[----:B------:R-:W-:Y:S05]  /*1aa0*/  @!P0 BRA `(.L_x_21) ;  /* 0x0000000000808947 */ /* 0x000fea0003800000 */
[----:B------:R-:W-:-:S13]  /*1ab0*/  ISETP.GT.AND P0, PT, R11, 0xfe, PT ;  /* 0x000000fe0b00780c */ /* 0x000fda0003f04270 */
[----:B------:R-:W-:Y:S05]  /*1ac0*/  @P0 BRA `(.L_x_22) ;  /* 0x00000000006c0947 */ /* 0x000fea0003800000 */
[----:B------:R-:W-:-:S13]  /*1ad0*/  ISETP.GE.AND P0, PT, R11, 0x1, PT ;  /* 0x000000010b00780c */ /* 0x000fda0003f06270 */
[----:B------:R-:W-:Y:S05]  /*1ae0*/  @P0 BRA `(.L_x_23) ;  /* 0x0000000000740947 */ /* 0x000fea0003800000 */
[----:B------:R-:W-:Y:S02]  /*1af0*/  ISETP.GE.AND P0, PT, R11, -0x18, PT ;  /* 0xffffffe80b00780c */ /* 0x000fe40003f06270 */
[----:B------:R-:W-:-:S11]  /*1b00*/  LOP3.LUT R0, R0, 0x80000000, RZ, 0xc0, !PT ;  /* 0x8000000000007812 */ /* 0x000fd600078ec0ff */
[----:B------:R-:W-:Y:S05]  /*1b10*/  @!P0 BRA `(.L_x_23) ;  /* 0x0000000000688947 */ /* 0x000fea0003800000 */
[CCC-:B------:R-:W-:Y:S01]  /*1b20*/  FFMA.RZ R3, R12.reuse, R10.reuse, R13.reuse ;  /* 0x0000000a0c037223 */ /* 0x1c0fe2000000c00d */
[C---:B------:R-:W-:Y:S01]  /*1b30*/  IADD3 R8, PT, PT, R11.reuse, 0x20, RZ ;  /* 0x000000200b087810 */ /* 0x040fe20007ffe0ff */
[CCC-:B------:R-:W-:Y:S01]  /*1b40*/  FFMA.RM R4, R12.reuse, R10.reuse, R13.reuse ;  /* 0x0000000a0c047223 */ /* 0x1c0fe2000000400d */
[----:B------:R-:W-:Y:S02]  /*1b50*/  ISETP.NE.AND P2, PT, R11, RZ, PT ;  /* 0x000000ff0b00720c */ /* 0x000fe40003f45270 */
[----:B------:R-:W-:Y:S01]  /*1b60*/  LOP3.LUT R5, R3, 0x7fffff, RZ, 0xc0, !PT ;  /* 0x007fffff03057812 */ /* 0x000fe200078ec0ff */
[----:B------:R-:W-:Y:S01]  /*1b70*/  FFMA.RP R3, R12, R10, R13 ;  /* 0x0000000a0c037223 */ /* 0x000fe2000000800d */
[----:B------:R-:W-:Y:S01]  /*1b80*/  IMAD.MOV R10, RZ, RZ, -R11 ;  /* 0x000000ffff0a7224 */ /* 0x000fe200078e0a0b */
[----:B------:R-:W-:Y:S02]  /*1b90*/  ISETP.NE.AND P1, PT, R11, RZ, PT ;  /* 0x000000ff0b00720c */ /* 0x000fe40003f25270 */
[----:B------:R-:W-:-:S02]  /*1ba0*/  LOP3.LUT R5, R5, 0x800000, RZ, 0xfc, !PT ;  /* 0x0080000005057812 */ /* 0x000fc400078efcff */
[----:B------:R-:W-:Y:S02]  /*1bb0*/  FSETP.NEU.FTZ.AND P0, PT, R3, R4, PT ;  /* 0x000000040300720b */ /* 0x000fe40003f1d000 */
[----:B------:R-:W-:Y:S02]  /*1bc0*/  SHF.L.U32 R8, R5, R8, RZ ;  /* 0x0000000805087219 */ /* 0x000fe400000006ff */
[----:B------:R-:W-:Y:S02]  /*1bd0*/  SEL R4, R10, RZ, P2 ;  /* 0x000000ff0a047207 */ /* 0x000fe40001000000 */
[----:B------:R-:W-:Y:S02]  /*1be0*/  ISETP.NE.AND P1, PT, R8, RZ, P1 ;  /* 0x000000ff0800720c */ /* 0x000fe40000f25270 */
[----:B------:R-:W-:Y:S02]  /*1bf0*/  SHF.R.U32.HI R4, RZ, R4, R5 ;  /* 0x00000004ff047219 */ /* 0x000fe40000011605 */
[----:B------:R-:W-:-:S02]  /*1c00*/  PLOP3.LUT P0, PT, P0, P1, PT, 0xf8, 0x8f ;  /* 0x00000000008f781c */ /* 0x000fc40000703f70 */
[----:B------:R-:W-:Y:S02]  /*1c10*/  SHF.R.U32.HI R8, RZ, 0x1, R4 ;  /* 0x00000001ff087819 */ /* 0x000fe40000011604 */
[----:B------:R-:W-:-:S04]  /*1c20*/  SEL R3, RZ, 0x1, !P0 ;  /* 0x00000001ff037807 */ /* 0x000fc80004000000 */
[----:B------:R-:W-:-:S04]  /*1c30*/  LOP3.LUT R3, R3, 0x1, R8, 0xf8, !PT ;  /* 0x0000000103037812 */ /* 0x000fc800078ef808 */
[----:B------:R-:W-:-:S04]  /*1c40*/  LOP3.LUT R3, R3, R4, RZ, 0xc0, !PT ;  /* 0x0000000403037212 */ /* 0x000fc800078ec0ff */
[----:B------:R-:W-:-:S04]  /*1c50*/  IADD3 R3, PT, PT, R8, R3, RZ ;  /* 0x0000000308037210 */ /* 0x000fc80007ffe0ff */
[----:B------:R-:W-:Y:S01]  /*1c60*/  LOP3.LUT R0, R3, R0, RZ, 0xfc, !PT ;  /* 0x0000000003007212 */ /* 0x000fe200078efcff */
[----:B------:R-:W-:Y:S06]  /*1c70*/  BRA `(.L_x_23) ;  /* 0x0000000000107947 */ /* 0x000fec0003800000 */
.L_x_22:
[----:B------:R-:W-:-:S04]  /*1c80*/  LOP3.LUT R0, R0, 0x80000000, RZ, 0xc0, !PT ;  /* 0x8000000000007812 */ /* 0x000fc800078ec0ff */
[----:B------:R-:W-:Y:S01]  /*1c90*/  LOP3.LUT R0, R0, 0x7f800000, RZ, 0xfc, !PT ;  /* 0x7f80000000007812 */ /* 0x000fe200078efcff */
[----:B------:R-:W-:Y:S06]  /*1ca0*/  BRA `(.L_x_23) ;  /* 0x0000000000047947 */ /* 0x000fec0003800000 */
.L_x_21:
[----:B------:R-:W-:-:S07]  /*1cb0*/  IMAD R0, R5, 0x800000, R0 ;  /* 0x0080000005007824 */ /* 0x000fce00078e0200 */
.L_x_23:
[----:B------:R-:W-:Y:S05]  /*1cc0*/  BSYNC.RECONVERGENT B3 ;  /* 0x0000000000037941 */ /* 0x000fea0003800200 */
.L_x_20:
[----:B------:R-:W-:Y:S05]  /*1cd0*/  BRA `(.L_x_24) ;  /* 0x0000000000207947 */ /* 0x000fea0003800000 */
.L_x_19:
[----:B------:R-:W-:-:S04]  /*1ce0*/  LOP3.LUT R0, R8, 0x80000000, R5, 0x48, !PT ;  /* 0x8000000008007812 */ /* 0x000fc800078e4805 */
[----:B------:R-:W-:Y:S01]  /*1cf0*/  LOP3.LUT R0, R0, 0x7f800000, RZ, 0xfc, !PT ;  /* 0x7f80000000007812 */ /* 0x000fe200078efcff */
[----:B------:R-:W-:Y:S06]  /*1d00*/  BRA `(.L_x_24) ;  /* 0x0000000000147947 */ /* 0x000fec0003800000 */
.L_x_18:
[----:B------:R-:W-:Y:S01]  /*1d10*/  LOP3.LUT R0, R8, 0x80000000, R5, 0x48, !PT ;  /* 0x8000000008007812 */ /* 0x000fe200078e4805 */
[----:B------:R-:W-:Y:S06]  /*1d20*/  BRA `(.L_x_24) ;  /* 0x00000000000c7947 */ /* 0x000fec0003800000 */
.L_x_17:
[----:B------:R-:W0:Y:S01]  /*1d30*/  MUFU.RSQ R0, -QNAN ;  /* 0xffc0000000007908 */ /* 0x000e220000001400 */
[----:B------:R-:W-:Y:S05]  /*1d40*/  BRA `(.L_x_24) ;  /* 0x0000000000047947 */ /* 0x000fea0003800000 */
.L_x_16:
[----:B------:R-:W-:-:S07]  /*1d50*/  FADD.FTZ R0, R0, R3 ;  /* 0x0000000300007221 */ /* 0x000fce0000010000 */
.L_x_24:
[----:B------:R-:W-:Y:S05]  /*1d60*/  BSYNC.RECONVERGENT B2 ;  /* 0x0000000000027941 */ /* 0x000fea0003800200 */
.L_x_14:
[----:B------:R-:W-:-:S04]  /*1d70*/  HFMA2 R3, -RZ, RZ, 0, 0 ;  /* 0x00000000ff037431 */ /* 0x000fc800000001ff */
[----:B0-----:R-:W-:Y:S05]  /*1d80*/  RET.REL.NODEC R2 `(_Z13kernel_vertexiPKiS0_PfS1_) ;  /* 0xffffffe0029c7950 */ /* 0x001fea0003c3ffff */
.L_x_25:
[----:B------:R-:W-:-:S00]  /*1d90*/  BRA `(.L_x_25) ;  /* 0xfffffffc00fc7947 */ /* 0x000fc0000383ffff */
[----:B------:R-:W-:-:S00]  /*1da0*/  NOP ;  /* 0x0000000000007918 */ /* 0x000fc00000000000 */
        /* <DEDUP_REMOVED lines=13> */
.L_x_26:


//--------------------- .nv.shared.reserved.0     --------------------------
	.section	.nv.shared.reserved.0,"aw",@nobits
	.weak		__nv_reservedSMEM_offset_0_alias
	.size		__nv_reservedSMEM_offset_0_alias, 0, 64
	.other		__nv_reservedSMEM_offset_0_alias,@"STO_CUDA_RESERVED_SHARED STV_DEFAULT"
__nv_reservedSMEM_offset_0_alias:
	.zero		0
	.zero		64


//--------------------- .nv.constant0._Z13kernel_vertexiPKiS0_PfS1_ --------------------------
	.section	.nv.constant0._Z13kernel_vertexiPKiS0_PfS1_,"a",@progbits
	.sectionflags	@""
	.align	4
.nv.constant0._Z13kernel_vertexiPKiS0_PfS1_:
	.zero		936


//--------------------- SYMBOLS --------------------------

	.type		.nv.reservedSmem.offset0,@object
	.size		.nv.reservedSmem.offset0,0x4
